// auto-generated by cutlass_sweep.gemm — config: {"arch": "sm_90", "cluster_m": 1, "cluster_n": 2, "dtype": "tf32", "stages": 0, "tile_k": 32, "tile_m": 64, "tile_n": 256}
#include "cutlass/cutlass.h"
#include "cutlass/gemm/collective/collective_builder.hpp"
#include "cutlass/gemm/device/gemm_universal_adapter.h"
#include "cutlass/gemm/kernel/gemm_universal.hpp"
#include "cutlass/epilogue/collective/collective_builder.hpp"

using ElemA = cutlass::tfloat32_t;
using ElemB = cutlass::tfloat32_t;
using ElemCD = cutlass::tfloat32_t;
using Acc  = float;
using TileShape    = cute::Shape<cute::_64, cute::_256, cute::_32>;
using ClusterShape = cute::Shape<cute::_1, cute::_2, cute::_1>;

using CollectiveEpilogue = typename cutlass::epilogue::collective::CollectiveBuilder<
    cutlass::arch::Sm90, cutlass::arch::OpClassTensorOp,
    TileShape, ClusterShape,
    cutlass::epilogue::collective::EpilogueTileAuto,
    Acc, Acc,
    ElemCD, cutlass::layout::RowMajor, 128 / cutlass::sizeof_bits<ElemCD>::value,
    ElemCD, cutlass::layout::RowMajor, 128 / cutlass::sizeof_bits<ElemCD>::value,
    cutlass::epilogue::collective::EpilogueScheduleAuto
  >::CollectiveOp;

using CollectiveMainloop = typename cutlass::gemm::collective::CollectiveBuilder<
    cutlass::arch::Sm90, cutlass::arch::OpClassTensorOp,
    ElemA, cutlass::layout::RowMajor, 128 / cutlass::sizeof_bits<ElemA>::value,
    ElemB, cutlass::layout::ColumnMajor, 128 / cutlass::sizeof_bits<ElemB>::value,
    Acc,
    TileShape, ClusterShape,
    cutlass::gemm::collective::StageCountAutoCarveout<static_cast<int>(sizeof(typename CollectiveEpilogue::SharedStorage))>,
    cutlass::gemm::collective::KernelScheduleAuto
  >::CollectiveOp;

using GemmKernel = cutlass::gemm::kernel::GemmUniversal<
    cute::Shape<int,int,int,int>,
    CollectiveMainloop,
    CollectiveEpilogue
>;
using Gemm = cutlass::gemm::device::GemmUniversalAdapter<GemmKernel>;

// Force the device kernel symbol into the cubin without needing a host main.
auto* _anchor = &cutlass::device_kernel<GemmKernel>;


// ===== COMPILED SASS (sm_90a) =====

	.target	sm_90a

	.elftype	@"ET_EXEC"


//--------------------- .note.nv.tkinfo           --------------------------
	.section	.note.nv.tkinfo,"",@"SHT_NOTE"
	.sectionflags	@"SHF_NOTE_NV_TKINFO"
	.tkinfo
        /*0018*/ 	.word	0x00000002
        /*0030*/ 	.string	""
        /*0030*/ 	.string	"ptxas"
        /*0030*/ 	.string	"Cuda compilation tools, release 13.0, V13.0.88"
        /*0030*/ 	.string	"Build cuda_13.0.r13.0/compiler.36424714_0"
        /*0030*/ 	.string	"-arch sm_90a -m 64 "



//--------------------- .note.nv.cuinfo           --------------------------
	.section	.note.nv.cuinfo,"",@"SHT_NOTE"
	.sectionflags	@"SHF_NOTE_NV_CUINFO"
        /*0018*/ 	.short	0x0002
        /*001a*/ 	.short	0x005a
        /*001c*/ 	.short	0x0082
	.zero		2


//--------------------- .nv.info                  --------------------------
	.section	.nv.info,"",@"SHT_CUDA_INFO"
	.align	4


	//----- nvinfo : EIATTR_REGCOUNT
	.align		4
        /*0000*/ 	.byte	0x04, 0x2f
        /*0002*/ 	.short	(.L_15 - .L_14)
	.align		4
.L_14:
        /*0004*/ 	.word	index@(_ZN7cutlass13device_kernelINS_4gemm6kernel13GemmUniversalIN4cute5tupleIJiiiiEEENS1_10collective13CollectiveMmaINS1_34MainloopSm90TmaGmmaWarpSpecializedILi5ENS5_IJNS4_1CILi1EEENSA_ILi2EEESB_EEENS1_32KernelTmaWarpSpecializedPingpongEEENS5_IJNSA_ILi64EEENSA_ILi256EEENSA_ILi32EEEEEENS_10tfloat32_tENS5_IJlSB_lEEESK_SL_NS4_8TiledMMAINS4_8MMA_AtomIJNS4_4SM904GMMA30MMA_64x256x8_F32TF32TF32_SS_TNILNSP_7ScaleInE1ELSR_1EEEEEENS4_6LayoutINS5_IJSB_SB_SB_EEENS5_IJNSA_ILi0EEESW_SW_EEEEENS5_IJNS4_10UnderscoreESZ_SZ_EEEEENS4_23SM90_TMA_LOAD_MULTICASTENS4_14ComposedLayoutINS4_7SwizzleILi3ELi4ELi3EEENS4_18smem_ptr_flag_bitsILi32EEENSU_INS5_IJNSA_ILi8EEESI_EEENS5_IJSI_SB_EEEEEEEvNS4_8identityENS4_13SM90_TMA_LOADES1C_vS1D_EENS_8epilogue10collective6detail29Sm90TmaWarpSpecializedAdapterINS1H_15DefaultEpilogueISK_SL_SL_NS1G_6thread17LinearCombinationISK_Li1EffLNS1L_9ScaleType4KindE0ELNS_15FloatRoundStyleE2ESK_EENS1_15EpilogueDefaultEEEEEvvEEEEvNT_6ParamsE)
        /*0008*/ 	.word	0x000000a8


	//----- nvinfo : EIATTR_FRAME_SIZE
	.align		4
.L_15:
        /*000c*/ 	.byte	0x04, 0x11
        /*000e*/ 	.short	(.L_17 - .L_16)
	.align		4
.L_16:
        /*0010*/ 	.word	index@(_ZN7cutlass13device_kernelINS_4gemm6kernel13GemmUniversalIN4cute5tupleIJiiiiEEENS1_10collective13CollectiveMmaINS1_34MainloopSm90TmaGmmaWarpSpecializedILi5ENS5_IJNS4_1CILi1EEENSA_ILi2EEESB_EEENS1_32KernelTmaWarpSpecializedPingpongEEENS5_IJNSA_ILi64EEENSA_ILi256EEENSA_ILi32EEEEEENS_10tfloat32_tENS5_IJlSB_lEEESK_SL_NS4_8TiledMMAINS4_8MMA_AtomIJNS4_4SM904GMMA30MMA_64x256x8_F32TF32TF32_SS_TNILNSP_7ScaleInE1ELSR_1EEEEEENS4_6LayoutINS5_IJSB_SB_SB_EEENS5_IJNSA_ILi0EEESW_SW_EEEEENS5_IJNS4_10UnderscoreESZ_SZ_EEEEENS4_23SM90_TMA_LOAD_MULTICASTENS4_14ComposedLayoutINS4_7SwizzleILi3ELi4ELi3EEENS4_18smem_ptr_flag_bitsILi32EEENSU_INS5_IJNSA_ILi8EEESI_EEENS5_IJSI_SB_EEEEEEEvNS4_8identityENS4_13SM90_TMA_LOADES1C_vS1D_EENS_8epilogue10collective6detail29Sm90TmaWarpSpecializedAdapterINS1H_15DefaultEpilogueISK_SL_SL_NS1G_6thread17LinearCombinationISK_Li1EffLNS1L_9ScaleType4KindE0ELNS_15FloatRoundStyleE2ESK_EENS1_15EpilogueDefaultEEEEEvvEEEEvNT_6ParamsE)
        /*0014*/ 	.word	0x00000008


	//----- nvinfo : EIATTR_MIN_STACK_SIZE
	.align		4
.L_17:
        /*0018*/ 	.byte	0x04, 0x12
        /*001a*/ 	.short	(.L_19 - .L_18)
	.align		4
.L_18:
        /*001c*/ 	.word	index@(_ZN7cutlass13device_kernelINS_4gemm6kernel13GemmUniversalIN4cute5tupleIJiiiiEEENS1_10collective13CollectiveMmaINS1_34MainloopSm90TmaGmmaWarpSpecializedILi5ENS5_IJNS4_1CILi1EEENSA_ILi2EEESB_EEENS1_32KernelTmaWarpSpecializedPingpongEEENS5_IJNSA_ILi64EEENSA_ILi256EEENSA_ILi32EEEEEENS_10tfloat32_tENS5_IJlSB_lEEESK_SL_NS4_8TiledMMAINS4_8MMA_AtomIJNS4_4SM904GMMA30MMA_64x256x8_F32TF32TF32_SS_TNILNSP_7ScaleInE1ELSR_1EEEEEENS4_6LayoutINS5_IJSB_SB_SB_EEENS5_IJNSA_ILi0EEESW_SW_EEEEENS5_IJNS4_10UnderscoreESZ_SZ_EEEEENS4_23SM90_TMA_LOAD_MULTICASTENS4_14ComposedLayoutINS4_7SwizzleILi3ELi4ELi3EEENS4_18smem_ptr_flag_bitsILi32EEENSU_INS5_IJNSA_ILi8EEESI_EEENS5_IJSI_SB_EEEEEEEvNS4_8identityENS4_13SM90_TMA_LOADES1C_vS1D_EENS_8epilogue10collective6detail29Sm90TmaWarpSpecializedAdapterINS1H_15DefaultEpilogueISK_SL_SL_NS1G_6thread17LinearCombinationISK_Li1EffLNS1L_9ScaleType4KindE0ELNS_15FloatRoundStyleE2ESK_EENS1_15EpilogueDefaultEEEEEvvEEEEvNT_6ParamsE)
        /*0020*/ 	.word	0x00000008
.L_19:


//--------------------- .nv.compat                --------------------------
	.section	.nv.compat,"",@"SHT_CUDA_COMPAT_INFO"
	.align	4
        /*0000*/ 	.byte	0x02, 0x09, 0x01, 0x00, 0x02, 0x02, 0x04, 0x00, 0x02, 0x05, 0x05, 0x00, 0x03, 0x07, 0x01, 0x01
        /*0010*/ 	.byte	0x02, 0x03, 0x01, 0x00, 0x02, 0x06, 0x01, 0x00, 0x04, 0x0b, 0x08, 0x00, 0x00, 0x00, 0x00, 0x00
        /*0020*/ 	.byte	0x00, 0x00, 0x00, 0x00


//--------------------- .nv.info._ZN7cutlass13device_kernelINS_4gemm6kernel13GemmUniversalIN4cute5tupleIJiiiiEEENS1_10collective13CollectiveMmaINS1_34MainloopSm90TmaGmmaWarpSpecializedILi5ENS5_IJNS4_1CILi1EEENSA_ILi2EEESB_EEENS1_32KernelTmaWarpSpecializedPingpongEEENS5_IJNSA_ILi64EEENSA_ILi256EEENSA_ILi32EEEEEENS_10tfloat32_tENS5_IJlSB_lEEESK_SL_NS4_8TiledMMAINS4_8MMA_AtomIJNS4_4SM904GMMA30MMA_64x256x8_F32TF32TF32_SS_TNILNSP_7ScaleInE1ELSR_1EEEEEENS4_6LayoutINS5_IJSB_SB_SB_EEENS5_IJNSA_ILi0EEESW_SW_EEEEENS5_IJNS4_10UnderscoreESZ_SZ_EEEEENS4_23SM90_TMA_LOAD_MULTICASTENS4_14ComposedLayoutINS4_7SwizzleILi3ELi4ELi3EEENS4_18smem_ptr_flag_bitsILi32EEENSU_INS5_IJNSA_ILi8EEESI_EEENS5_IJSI_SB_EEEEEEEvNS4_8identityENS4_13SM90_TMA_LOADES1C_vS1D_EENS_8epilogue10collective6detail29Sm90TmaWarpSpecializedAdapterINS1H_15DefaultEpilogueISK_SL_SL_NS1G_6thread17LinearCombinationISK_Li1EffLNS1L_9ScaleType4KindE0ELNS_15FloatRoundStyleE2ESK_EENS1_15EpilogueDefaultEEEEEvvEEEEvNT_6ParamsE --------------------------
	.section	.nv.info._ZN7cutlass13device_kernelINS_4gemm6kernel13GemmUniversalIN4cute5tupleIJiiiiEEENS1_10collective13CollectiveMmaINS1_34MainloopSm90TmaGmmaWarpSpecializedILi5ENS5_IJNS4_1CILi1EEENSA_ILi2EEESB_EEENS1_32KernelTmaWarpSpecializedPingpongEEENS5_IJNSA_ILi64EEENSA_ILi256EEENSA_ILi32EEEEEENS_10tfloat32_tENS5_IJlSB_lEEESK_SL_NS4_8TiledMMAINS4_8MMA_AtomIJNS4_4SM904GMMA30MMA_64x256x8_F32TF32TF32_SS_TNILNSP_7ScaleInE1ELSR_1EEEEEENS4_6LayoutINS5_IJSB_SB_SB_EEENS5_IJNSA_ILi0EEESW_SW_EEEEENS5_IJNS4_10UnderscoreESZ_SZ_EEEEENS4_23SM90_TMA_LOAD_MULTICASTENS4_14ComposedLayoutINS4_7SwizzleILi3ELi4ELi3EEENS4_18smem_ptr_flag_bitsILi32EEENSU_INS5_IJNSA_ILi8EEESI_EEENS5_IJSI_SB_EEEEEEEvNS4_8identityENS4_13SM90_TMA_LOADES1C_vS1D_EENS_8epilogue10collective6detail29Sm90TmaWarpSpecializedAdapterINS1H_15DefaultEpilogueISK_SL_SL_NS1G_6thread17LinearCombinationISK_Li1EffLNS1L_9ScaleType4KindE0ELNS_15FloatRoundStyleE2ESK_EENS1_15EpilogueDefaultEEEEEvvEEEEvNT_6ParamsE,"",@"SHT_CUDA_INFO"
	.sectionflags	@""
	.align	4


	//----- nvinfo : EIATTR_CUDA_API_VERSION
	.align		4
        /*0000*/ 	.byte	0x04, 0x37
        /*0002*/ 	.short	(.L_21 - .L_20)
.L_20:
        /*0004*/ 	.word	0x00000082


	//----- nvinfo : EIATTR_KPARAM_INFO
	.align		4
.L_21:
        /*0008*/ 	.byte	0x04, 0x17
        /*000a*/ 	.short	(.L_23 - .L_22)
.L_22:
        /*000c*/ 	.word	0x00000000
        /*0010*/ 	.short	0x0000
        /*0012*/ 	.short	0x0070
        /*0014*/ 	.byte	0x00, 0xf0, 0x01, 0x10


	//----- nvinfo : EIATTR_SPARSE_MMA_MASK
	.align		4
.L_23:
        /*0018*/ 	.byte	0x03, 0x50
        /*001a*/ 	.short	0x0000


	//----- nvinfo : EIATTR_MAXREG_COUNT
	.align		4
        /*001c*/ 	.byte	0x03, 0x1b
        /*001e*/ 	.short	0x00a8


	//----- nvinfo : EIATTR_NUM_BARRIERS
	.align		4
        /*0020*/ 	.byte	0x02, 0x4c
        /*0022*/ 	.byte	0x01
	.zero		1


	//----- nvinfo : EIATTR_EXTERNS
	.align		4
        /*0024*/ 	.byte	0x04, 0x0f
        /*0026*/ 	.short	(.L_25 - .L_24)


	//   ....[0]....
	.align		4
.L_24:
        /*0028*/ 	.word	index@(__assertfail)


	//----- nvinfo : EIATTR_ANNOTATIONS
	.align		4
.L_25:
        /*002c*/ 	.byte	0x04, 0x55
        /*002e*/ 	.short	(.L_27 - .L_26)


	//   ....[0]....
.L_26:
        /*0030*/ 	.word	0x00000001
        /*0034*/ 	.byte	0x60, 0x0d, 0x00, 0x00, 0x01, 0x00, 0x00, 0x00, 0xd0, 0x9e, 0x00, 0x00, 0x01, 0x00, 0x00, 0x00
        /*0044*/ 	.byte	0x50, 0xab, 0x00, 0x00


	//----- nvinfo : EIATTR_MERCURY_ISA_VERSION
	.align		4
.L_27:
        /*0048*/ 	.byte	0x03, 0x5f
        /*004a*/ 	.short	0x0101


	//----- nvinfo : EIATTR_INT_WARP_WIDE_INSTR_OFFSETS
	.align		4
        /*004c*/ 	.byte	0x04, 0x31
        /*004e*/ 	.short	(.L_29 - .L_28)


	//   ....[0]....
.L_28:
        /*0050*/ 	.word	0x000004f0


	//   ....[1]....
        /*0054*/ 	.word	0x00000530


	//   ....[2]....
        /*0058*/ 	.word	0x00000640


	//   ....[3]....
        /*005c*/ 	.word	0x00000660


	//   ....[4]....
        /*0060*/ 	.word	0x00000680


	//   ....[5]....
        /*0064*/ 	.word	0x000006a0


	//   ....[6]....
        /*0068*/ 	.word	0x00000760


	//   ....[7]....
        /*006c*/ 	.word	0x000007a0


	//   ....[8]....
        /*0070*/ 	.word	0x00002030


	//----- nvinfo : EIATTR_COOP_GROUP_MASK_REGIDS
	.align		4
.L_29:
        /*0074*/ 	.byte	0x04, 0x29
        /*0076*/ 	.short	(.L_31 - .L_30)


	//   ....[0]....
.L_30:
        /*0078*/ 	.word	0xffffffff


	//   ....[1]....
        /*007c*/ 	.word	0xffffffff


	//   ....[2]....
        /*0080*/ 	.word	0xffffffff


	//   ....[3]....
        /*0084*/ 	.word	0xffffffff


	//   ....[4]....
        /*0088*/ 	.word	0xffffffff


	//   ....[5]....
        /*008c*/ 	.word	0xffffffff


	//   ....[6]....
        /*0090*/ 	.word	0xffffffff


	//----- nvinfo : EIATTR_COOP_GROUP_INSTR_OFFSETS
	.align		4
.L_31:
        /*0094*/ 	.byte	0x04, 0x28
        /*0096*/ 	.short	(.L_33 - .L_32)


	//   ....[0]....
.L_32:
        /*0098*/ 	.word	0x00000070


	//   ....[1]....
        /*009c*/ 	.word	0x00000080


	//   ....[2]....
        /*00a0*/ 	.word	0x00000140


	//   ....[3]....
        /*00a4*/ 	.word	0x000002f0


	//   ....[4]....
        /*00a8*/ 	.word	0x00000330


	//   ....[5]....
        /*00ac*/ 	.word	0x000007f0


	//   ....[6]....
        /*00b0*/ 	.word	0x00000900


	//----- nvinfo : EIATTR_REG_RECONFIG
	.align		4
.L_33:
        /*00b4*/ 	.byte	0x01, 0x54
	.zero		2


	//----- nvinfo : EIATTR_SYSCALL_OFFSETS
	.align		4
        /*00b8*/ 	.byte	0x04, 0x46
        /*00ba*/ 	.short	(.L_35 - .L_34)


	//   ....[0]....
.L_34:
        /*00bc*/ 	.word	0x00001790


	//----- nvinfo : EIATTR_MBARRIER_INSTR_OFFSETS
	.align		4
.L_35:
        /*00c0*/ 	.byte	0x04, 0x39
        /*00c2*/ 	.short	(.L_37 - .L_36)


	//   ....[0]....
.L_36:
        /*00c4*/ 	.word	0x00000240
        /*00c8*/ 	.word	0x000000ff
        /*00cc*/ 	.word	0x00000000
        /*00d0*/ 	.short	0x0100
        /*00d2*/ 	.byte	0x08
	.zero		1


	//   ....[1]....
        /*00d4*/ 	.word	0x00000250
        /*00d8*/ 	.word	0x000000ff
        /*00dc*/ 	.word	0x00000028
        /*00e0*/ 	.short	0x0100
        /*00e2*/ 	.byte	0x08
	.zero		1


	//   ....[2]....
        /*00e4*/ 	.word	0x00000260
        /*00e8*/ 	.word	0x000000ff
        /*00ec*/ 	.word	0x00000008
        /*00f0*/ 	.short	0x0100
        /*00f2*/ 	.byte	0x08
	.zero		1


	//   ....[3]....
        /*00f4*/ 	.word	0x00000270
        /*00f8*/ 	.word	0x000000ff
        /*00fc*/ 	.word	0x00000030
        /*0100*/ 	.short	0x0100
        /*0102*/ 	.byte	0x08
	.zero		1


	//   ....[4]....
        /*0104*/ 	.word	0x00000280
        /*0108*/ 	.word	0x000000ff
        /*010c*/ 	.word	0x00000010
        /*0110*/ 	.short	0x0100
        /*0112*/ 	.byte	0x08
	.zero		1


	//   ....[5]....
        /*0114*/ 	.word	0x00000290
        /*0118*/ 	.word	0x000000ff
        /*011c*/ 	.word	0x00000038
        /*0120*/ 	.short	0x0100
        /*0122*/ 	.byte	0x08
	.zero		1


	//   ....[6]....
        /*0124*/ 	.word	0x000002a0
        /*0128*/ 	.word	0x000000ff
        /*012c*/ 	.word	0x00000018
        /*0130*/ 	.short	0x0100
        /*0132*/ 	.byte	0x08
	.zero		1


	//   ....[7]....
        /*0134*/ 	.word	0x000002b0
        /*0138*/ 	.word	0x000000ff
        /*013c*/ 	.word	0x00000040
        /*0140*/ 	.short	0x0100
        /*0142*/ 	.byte	0x08
	.zero		1


	//   ....[8]....
        /*0144*/ 	.word	0x000002c0
        /*0148*/ 	.word	0x000000ff
        /*014c*/ 	.word	0x00000020
        /*0150*/ 	.short	0x0100
        /*0152*/ 	.byte	0x08
	.zero		1


	//   ....[9]....
        /*0154*/ 	.word	0x000002d0
        /*0158*/ 	.word	0x000000ff
        /*015c*/ 	.word	0x00000048
        /*0160*/ 	.short	0x0100
        /*0162*/ 	.byte	0x08
	.zero		1


	//   ....[10]....
        /*0164*/ 	.word	0x000007d0
        /*0168*/ 	.word	0x000000ff
        /*016c*/ 	.word	0x00000080
        /*0170*/ 	.short	0x0100
        /*0172*/ 	.byte	0x08
	.zero		1


	//   ....[11]....
        /*0174*/ 	.word	0x00000860
        /*0178*/ 	.word	0x000000ff
        /*017c*/ 	.word	0x00000088
        /*0180*/ 	.short	0x0100
        /*0182*/ 	.byte	0x08
	.zero		1


	//   ....[12]....
        /*0184*/ 	.word	0x00000880
        /*0188*/ 	.word	0x000000ff
        /*018c*/ 	.word	0x00000060
        /*0190*/ 	.short	0x0100
        /*0192*/ 	.byte	0x09
	.zero		1


	//   ....[13]....
        /*0194*/ 	.word	0x00000890
        /*0198*/ 	.word	0x000000ff
        /*019c*/ 	.word	0x00000068
        /*01a0*/ 	.short	0x0100
        /*01a2*/ 	.byte	0x09
	.zero		1


	//   ....[14]....
        /*01a4*/ 	.word	0x000008a0
        /*01a8*/ 	.word	0x000000ff
        /*01ac*/ 	.word	0x00000070
        /*01b0*/ 	.short	0x0100
        /*01b2*/ 	.byte	0x09
	.zero		1


	//   ....[15]....
        /*01b4*/ 	.word	0x000008b0
        /*01b8*/ 	.word	0x000000ff
        /*01bc*/ 	.word	0x00000078
        /*01c0*/ 	.short	0x0100
        /*01c2*/ 	.byte	0x09
	.zero		1


	//   ....[16]....
        /*01c4*/ 	.word	0x00001670
        /*01c8*/ 	.word	0x0000009f
        /*01cc*/ 	.word	0x00000000
        /*01d0*/ 	.short	0x010a
        /*01d2*/ 	.byte	0x2a
	.zero		1


	//   ....[17]....
        /*01d4*/ 	.word	0x00001810
        /*01d8*/ 	.word	0x00000003
        /*01dc*/ 	.word	0x00000000
        /*01e0*/ 	.short	0x010a
        /*01e2*/ 	.byte	0x3f
	.zero		1


	//   ....[18]....
        /*01e4*/ 	.word	0x00001870
        /*01e8*/ 	.word	0x00000003
        /*01ec*/ 	.word	0x00000000
        /*01f0*/ 	.short	0x010a
        /*01f2*/ 	.byte	0x3f
	.zero		1


	//   ....[19]....
        /*01f4*/ 	.word	0x00001c00
        /*01f8*/ 	.word	0x000000ff
        /*01fc*/ 	.word	0x00000000
        /*0200*/ 	.short	0x010a
        /*0202*/ 	.byte	0x04
	.zero		1


	//   ....[20]....
        /*0204*/ 	.word	0x00001c40
        /*0208*/ 	.word	0x000000ff
        /*020c*/ 	.word	0x00000000
        /*0210*/ 	.short	0x010a
        /*0212*/ 	.byte	0x04
	.zero		1


	//   ....[21]....
        /*0214*/ 	.word	0x00001ed0
        /*0218*/ 	.word	0x00000005
        /*021c*/ 	.word	0x00000000
        /*0220*/ 	.short	0x0101
        /*0222*/ 	.byte	0x3f
	.zero		1


	//   ....[22]....
        /*0224*/ 	.word	0x00001fd0
        /*0228*/ 	.word	0x000000a0
        /*022c*/ 	.word	0x00000000
        /*0230*/ 	.short	0x0101
        /*0232*/ 	.byte	0x2d
	.zero		1


	//   ....[23]....
        /*0234*/ 	.word	0x000020d0
        /*0238*/ 	.word	0x00000003
        /*023c*/ 	.word	0x00000000
        /*0240*/ 	.short	0x0101
        /*0242*/ 	.byte	0x3f
	.zero		1


	//   ....[24]....
        /*0244*/ 	.word	0x00002190
        /*0248*/ 	.word	0x0000009f
        /*024c*/ 	.word	0x00000010
        /*0250*/ 	.short	0x010a
        /*0252*/ 	.byte	0x2a
	.zero		1


	//   ....[25]....
        /*0254*/ 	.word	0x00009ef0
        /*0258*/ 	.word	0x000000a2
        /*025c*/ 	.word	0x00000000
        /*0260*/ 	.short	0x0101
        /*0262*/ 	.byte	0x2d
	.zero		1


	//   ....[26]....
        /*0264*/ 	.word	0x0000a890
        /*0268*/ 	.word	0x0000000c
        /*026c*/ 	.word	0x00000028
        /*0270*/ 	.short	0x010a
        /*0272*/ 	.byte	0x3f
	.zero		1


	//   ....[27]....
        /*0274*/ 	.word	0x0000ac60
        /*0278*/ 	.word	0x00000004
        /*027c*/ 	.word	0x00000088
        /*0280*/ 	.short	0x0101
        /*0282*/ 	.byte	0x3f
	.zero		1


	//   ....[28]....
        /*0284*/ 	.word	0x0000b3e0
        /*0288*/ 	.word	0x00000007
        /*028c*/ 	.word	0x00000000
        /*0290*/ 	.short	0x010a
        /*0292*/ 	.byte	0x3f
	.zero		1


	//   ....[29]....
        /*0294*/ 	.word	0x0000b460
        /*0298*/ 	.word	0x00000009
        /*029c*/ 	.word	0x00000000
        /*02a0*/ 	.short	0x010a
        /*02a2*/ 	.byte	0x3f
	.zero		1


	//   ....[30]....
        /*02a4*/ 	.word	0x0000b4f0
        /*02a8*/ 	.word	0x00000006
        /*02ac*/ 	.word	0x00000000
        /*02b0*/ 	.short	0x010a
        /*02b2*/ 	.byte	0x3f
	.zero		1


	//   ....[31]....
        /*02b4*/ 	.word	0x0000b580
        /*02b8*/ 	.word	0x00000009
        /*02bc*/ 	.word	0x00000000
        /*02c0*/ 	.short	0x010a
        /*02c2*/ 	.byte	0x3f
	.zero		1


	//   ....[32]....
        /*02c4*/ 	.word	0x0000b610
        /*02c8*/ 	.word	0x00000003
        /*02cc*/ 	.word	0x00000000
        /*02d0*/ 	.short	0x010a
        /*02d2*/ 	.byte	0x3f
	.zero		1


	//   ....[33]....
        /*02d4*/ 	.word	0x0000b670
        /*02d8*/ 	.word	0x000000a1
        /*02dc*/ 	.word	0x00000000
        /*02e0*/ 	.short	0x010a
        /*02e2*/ 	.byte	0x3f
	.zero		1


	//   ....[34]....
        /*02e4*/ 	.word	0x0000b6c0
        /*02e8*/ 	.word	0x00000003
        /*02ec*/ 	.word	0x00000000
        /*02f0*/ 	.short	0x010a
        /*02f2*/ 	.byte	0x3f
	.zero		1


	//   ....[35]....
        /*02f4*/ 	.word	0x0000b720
        /*02f8*/ 	.word	0x00000005
        /*02fc*/ 	.word	0x00000000
        /*0300*/ 	.short	0x010a
        /*0302*/ 	.byte	0x3f
	.zero		1


	//   ....[36]....
        /*0304*/ 	.word	0x0000b770
        /*0308*/ 	.word	0x000000a1
        /*030c*/ 	.word	0x00000010
        /*0310*/ 	.short	0x010a
        /*0312*/ 	.byte	0x3f
	.zero		1


	//   ....[37]....
        /*0314*/ 	.word	0x0000b840
        /*0318*/ 	.word	0x0000000c
        /*031c*/ 	.word	0x00000028
        /*0320*/ 	.short	0x010a
        /*0322*/ 	.byte	0x3f
	.zero		1


	//   ....[38]....
        /*0324*/ 	.word	0x0000b910
        /*0328*/ 	.word	0x00000007
        /*032c*/ 	.word	0x00000000
        /*0330*/ 	.short	0x010a
        /*0332*/ 	.byte	0x3f
	.zero		1


	//   ....[39]....
        /*0334*/ 	.word	0x0000b960
        /*0338*/ 	.word	0x00000009
        /*033c*/ 	.word	0x00000000
        /*0340*/ 	.short	0x010a
        /*0342*/ 	.byte	0x3f
	.zero		1


	//   ....[40]....
        /*0344*/ 	.word	0x0000b9b0
        /*0348*/ 	.word	0x00000006
        /*034c*/ 	.word	0x00000000
        /*0350*/ 	.short	0x010a
        /*0352*/ 	.byte	0x3f
	.zero		1


	//   ....[41]....
        /*0354*/ 	.word	0x0000ba00
        /*0358*/ 	.word	0x00000009
        /*035c*/ 	.word	0x00000000
        /*0360*/ 	.short	0x010a
        /*0362*/ 	.byte	0x3f
	.zero		1


	//----- nvinfo : EIATTR_NUM_MBARRIERS
	.align		4
.L_37:
        /*0364*/ 	.byte	0x03, 0x38
        /*0366*/ 	.short	0x0010


	//----- nvinfo : EIATTR_EXIT_INSTR_OFFSETS
	.align		4
        /*0368*/ 	.byte	0x04, 0x1c
        /*036a*/ 	.short	(.L_39 - .L_38)


	//   ....[0]....
.L_38:
        /*036c*/ 	.word	0x000013a0


	//   ....[1]....
        /*0370*/ 	.word	0x00001400


	//   ....[2]....
        /*0374*/ 	.word	0x0000a580


	//   ....[3]....
        /*0378*/ 	.word	0x0000a5b0


	//   ....[4]....
        /*037c*/ 	.word	0x0000b660


	//----- nvinfo : EIATTR_MAX_THREADS
	.align		4
.L_39:
        /*0380*/ 	.byte	0x04, 0x05
        /*0382*/ 	.short	(.L_41 - .L_40)
.L_40:
        /*0384*/ 	.word	0x00000180
        /*0388*/ 	.word	0x00000001
        /*038c*/ 	.word	0x00000001


	//----- nvinfo : EIATTR_CRS_STACK_SIZE
	.align		4
.L_41:
        /*0390*/ 	.byte	0x04, 0x1e
        /*0392*/ 	.short	(.L_43 - .L_42)
.L_42:
        /*0394*/ 	.word	0x00000000


	//----- nvinfo : EIATTR_CBANK_PARAM_SIZE
	.align		4
.L_43:
        /*0398*/ 	.byte	0x03, 0x19
        /*039a*/ 	.short	0x0470


	//----- nvinfo : EIATTR_PARAM_CBANK
	.align		4
        /*039c*/ 	.byte	0x04, 0x0a
        /*039e*/ 	.short	(.L_45 - .L_44)
	.align		4
.L_44:
        /*03a0*/ 	.word	index@(.nv.constant0._ZN7cutlass13device_kernelINS_4gemm6kernel13GemmUniversalIN4cute5tupleIJiiiiEEENS1_10collective13CollectiveMmaINS1_34MainloopSm90TmaGmmaWarpSpecializedILi5ENS5_IJNS4_1CILi1EEENSA_ILi2EEESB_EEENS1_32KernelTmaWarpSpecializedPingpongEEENS5_IJNSA_ILi64EEENSA_ILi256EEENSA_ILi32EEEEEENS_10tfloat32_tENS5_IJlSB_lEEESK_SL_NS4_8TiledMMAINS4_8MMA_AtomIJNS4_4SM904GMMA30MMA_64x256x8_F32TF32TF32_SS_TNILNSP_7ScaleInE1ELSR_1EEEEEENS4_6LayoutINS5_IJSB_SB_SB_EEENS5_IJNSA_ILi0EEESW_SW_EEEEENS5_IJNS4_10UnderscoreESZ_SZ_EEEEENS4_23SM90_TMA_LOAD_MULTICASTENS4_14ComposedLayoutINS4_7SwizzleILi3ELi4ELi3EEENS4_18smem_ptr_flag_bitsILi32EEENSU_INS5_IJNSA_ILi8EEESI_EEENS5_IJSI_SB_EEEEEEEvNS4_8identityENS4_13SM90_TMA_LOADES1C_vS1D_EENS_8epilogue10collective6detail29Sm90TmaWarpSpecializedAdapterINS1H_15DefaultEpilogueISK_SL_SL_NS1G_6thread17LinearCombinationISK_Li1EffLNS1L_9ScaleType4KindE0ELNS_15FloatRoundStyleE2ESK_EENS1_15EpilogueDefaultEEEEEvvEEEEvNT_6ParamsE)
        /*03a4*/ 	.short	0x0210
        /*03a6*/ 	.short	0x0470


	//----- nvinfo : EIATTR_SW_WAR
	.align		4
.L_45:
        /*03a8*/ 	.byte	0x04, 0x36
        /*03aa*/ 	.short	(.L_47 - .L_46)
.L_46:
        /*03ac*/ 	.word	0x00000008
.L_47:


//--------------------- .nv.callgraph             --------------------------
	.section	.nv.callgraph,"",@"SHT_CUDA_CALLGRAPH"
	.align	4
	.sectionentsize	8
	.align		4
        /*0000*/ 	.word	0x00000000
	.align		4
        /*0004*/ 	.word	0xffffffff
	.align		4
        /*0008*/ 	.word	index@(_ZN7cutlass13device_kernelINS_4gemm6kernel13GemmUniversalIN4cute5tupleIJiiiiEEENS1_10collective13CollectiveMmaINS1_34MainloopSm90TmaGmmaWarpSpecializedILi5ENS5_IJNS4_1CILi1EEENSA_ILi2EEESB_EEENS1_32KernelTmaWarpSpecializedPingpongEEENS5_IJNSA_ILi64EEENSA_ILi256EEENSA_ILi32EEEEEENS_10tfloat32_tENS5_IJlSB_lEEESK_SL_NS4_8TiledMMAINS4_8MMA_AtomIJNS4_4SM904GMMA30MMA_64x256x8_F32TF32TF32_SS_TNILNSP_7ScaleInE1ELSR_1EEEEEENS4_6LayoutINS5_IJSB_SB_SB_EEENS5_IJNSA_ILi0EEESW_SW_EEEEENS5_IJNS4_10UnderscoreESZ_SZ_EEEEENS4_23SM90_TMA_LOAD_MULTICASTENS4_14ComposedLayoutINS4_7SwizzleILi3ELi4ELi3EEENS4_18smem_ptr_flag_bitsILi32EEENSU_INS5_IJNSA_ILi8EEESI_EEENS5_IJSI_SB_EEEEEEEvNS4_8identityENS4_13SM90_TMA_LOADES1C_vS1D_EENS_8epilogue10collective6detail29Sm90TmaWarpSpecializedAdapterINS1H_15DefaultEpilogueISK_SL_SL_NS1G_6thread17LinearCombinationISK_Li1EffLNS1L_9ScaleType4KindE0ELNS_15FloatRoundStyleE2ESK_EENS1_15EpilogueDefaultEEEEEvvEEEEvNT_6ParamsE)
	.align		4
        /*000c*/ 	.word	index@(__assertfail)
	.align		4
        /*0010*/ 	.word	0x00000000
	.align		4
        /*0014*/ 	.word	0xfffffffe
	.align		4
        /*0018*/ 	.word	0x00000000
	.align		4
        /*001c*/ 	.word	0xfffffffd
	.align		4
        /*0020*/ 	.word	0x00000000
	.align		4
        /*0024*/ 	.word	0xfffffffc


//--------------------- .nv.constant4             --------------------------
	.section	.nv.constant4,"a",@progbits
	.align	8
	.align		8
.nv.constant4:
        /*0000*/ 	.dword	__assertfail
	.align		8
        /*0008*/ 	.dword	__unnamed_1
	.align		8
        /*0010*/ 	.dword	_ZN39_INTERNAL_097ffd89_4_k_cu_669bfda5_56474cuda3std3__45__cpo5beginE
	.align		8
        /*0018*/ 	.dword	_ZN39_INTERNAL_097ffd89_4_k_cu_669bfda5_56474cuda3std3__45__cpo3endE
	.align		8
        /*0020*/ 	.dword	_ZN39_INTERNAL_097ffd89_4_k_cu_669bfda5_56474cuda3std3__45__cpo6cbeginE
	.align		8
        /*0028*/ 	.dword	_ZN39_INTERNAL_097ffd89_4_k_cu_669bfda5_56474cuda3std3__45__cpo4cendE
	.align		8
        /*0030*/ 	.dword	_ZN39_INTERNAL_097ffd89_4_k_cu_669bfda5_56474cuda3std3__441_GLOBAL__N__097ffd89_4_k_cu_669bfda5_56476ignoreE
	.align		8
        /*0038*/ 	.dword	_ZN39_INTERNAL_097ffd89_4_k_cu_669bfda5_56474cuda3std3__419piecewise_constructE
	.align		8
        /*0040*/ 	.dword	_ZN39_INTERNAL_097ffd89_4_k_cu_669bfda5_56474cuda3std3__48in_placeE
	.align		8
        /*0048*/ 	.dword	_ZN39_INTERNAL_097ffd89_4_k_cu_669bfda5_56474cuda3std6ranges3__45__cpo4swapE
	.align		8
        /*0050*/ 	.dword	_ZN39_INTERNAL_097ffd89_4_k_cu_669bfda5_56474cuda3std6ranges3__45__cpo9iter_moveE
	.align		8
        /*0058*/ 	.dword	_ZN39_INTERNAL_097ffd89_4_k_cu_669bfda5_56474cute7productE
	.align		8
        /*0060*/ 	.dword	_ZN39_INTERNAL_097ffd89_4_k_cu_669bfda5_56474cute1_E
	.align		8
        /*0068*/ 	.dword	$str$22
	.align		8
        /*0070*/ 	.dword	$str$23


//--------------------- .text._ZN7cutlass13device_kernelINS_4gemm6kernel13GemmUniversalIN4cute5tupleIJiiiiEEENS1_10collective13CollectiveMmaINS1_34MainloopSm90TmaGmmaWarpSpecializedILi5ENS5_IJNS4_1CILi1EEENSA_ILi2EEESB_EEENS1_32KernelTmaWarpSpecializedPingpongEEENS5_IJNSA_ILi64EEENSA_ILi256EEENSA_ILi32EEEEEENS_10tfloat32_tENS5_IJlSB_lEEESK_SL_NS4_8TiledMMAINS4_8MMA_AtomIJNS4_4SM904GMMA30MMA_64x256x8_F32TF32TF32_SS_TNILNSP_7ScaleInE1ELSR_1EEEEEENS4_6LayoutINS5_IJSB_SB_SB_EEENS5_IJNSA_ILi0EEESW_SW_EEEEENS5_IJNS4_10UnderscoreESZ_SZ_EEEEENS4_23SM90_TMA_LOAD_MULTICASTENS4_14ComposedLayoutINS4_7SwizzleILi3ELi4ELi3EEENS4_18smem_ptr_flag_bitsILi32EEENSU_INS5_IJNSA_ILi8EEESI_EEENS5_IJSI_SB_EEEEEEEvNS4_8identityENS4_13SM90_TMA_LOADES1C_vS1D_EENS_8epilogue10collective6detail29Sm90TmaWarpSpecializedAdapterINS1H_15DefaultEpilogueISK_SL_SL_NS1G_6thread17LinearCombinationISK_Li1EffLNS1L_9ScaleType4KindE0ELNS_15FloatRoundStyleE2ESK_EENS1_15EpilogueDefaultEEEEEvvEEEEvNT_6ParamsE --------------------------
	.section	.text._ZN7cutlass13device_kernelINS_4gemm6kernel13GemmUniversalIN4cute5tupleIJiiiiEEENS1_10collective13CollectiveMmaINS1_34MainloopSm90TmaGmmaWarpSpecializedILi5ENS5_IJNS4_1CILi1EEENSA_ILi2EEESB_EEENS1_32KernelTmaWarpSpecializedPingpongEEENS5_IJNSA_ILi64EEENSA_ILi256EEENSA_ILi32EEEEEENS_10tfloat32_tENS5_IJlSB_lEEESK_SL_NS4_8TiledMMAINS4_8MMA_AtomIJNS4_4SM904GMMA30MMA_64x256x8_F32TF32TF32_SS_TNILNSP_7ScaleInE1ELSR_1EEEEEENS4_6LayoutINS5_IJSB_SB_SB_EEENS5_IJNSA_ILi0EEESW_SW_EEEEENS5_IJNS4_10UnderscoreESZ_SZ_EEEEENS4_23SM90_TMA_LOAD_MULTICASTENS4_14ComposedLayoutINS4_7SwizzleILi3ELi4ELi3EEENS4_18smem_ptr_flag_bitsILi32EEENSU_INS5_IJNSA_ILi8EEESI_EEENS5_IJSI_SB_EEEEEEEvNS4_8identityENS4_13SM90_TMA_LOADES1C_vS1D_EENS_8epilogue10collective6detail29Sm90TmaWarpSpecializedAdapterINS1H_15DefaultEpilogueISK_SL_SL_NS1G_6thread17LinearCombinationISK_Li1EffLNS1L_9ScaleType4KindE0ELNS_15FloatRoundStyleE2ESK_EENS1_15EpilogueDefaultEEEEEvvEEEEvNT_6ParamsE,"ax",@progbits
	.align	128
.text._ZN7cutlass13device_kernelINS_4gemm6kernel13GemmUniversalIN4cute5tupleIJiiiiEEENS1_10collective13CollectiveMmaINS1_34MainloopSm90TmaGmmaWarpSpecializedILi5ENS5_IJNS4_1CILi1EEENSA_ILi2EEESB_EEENS1_32KernelTmaWarpSpecializedPingpongEEENS5_IJNSA_ILi64EEENSA_ILi256EEENSA_ILi32EEEEEENS_10tfloat32_tENS5_IJlSB_lEEESK_SL_NS4_8TiledMMAINS4_8MMA_AtomIJNS4_4SM904GMMA30MMA_64x256x8_F32TF32TF32_SS_TNILNSP_7ScaleInE1ELSR_1EEEEEENS4_6LayoutINS5_IJSB_SB_SB_EEENS5_IJNSA_ILi0EEESW_SW_EEEEENS5_IJNS4_10UnderscoreESZ_SZ_EEEEENS4_23SM90_TMA_LOAD_MULTICASTENS4_14ComposedLayoutINS4_7SwizzleILi3ELi4ELi3EEENS4_18smem_ptr_flag_bitsILi32EEENSU_INS5_IJNSA_ILi8EEESI_EEENS5_IJSI_SB_EEEEEEEvNS4_8identityENS4_13SM90_TMA_LOADES1C_vS1D_EENS_8epilogue10collective6detail29Sm90TmaWarpSpecializedAdapterINS1H_15DefaultEpilogueISK_SL_SL_NS1G_6thread17LinearCombinationISK_Li1EffLNS1L_9ScaleType4KindE0ELNS_15FloatRoundStyleE2ESK_EENS1_15EpilogueDefaultEEEEEvvEEEEvNT_6ParamsE:
        .type           _ZN7cutlass13device_kernelINS_4gemm6kernel13GemmUniversalIN4cute5tupleIJiiiiEEENS1_10collective13CollectiveMmaINS1_34MainloopSm90TmaGmmaWarpSpecializedILi5ENS5_IJNS4_1CILi1EEENSA_ILi2EEESB_EEENS1_32KernelTmaWarpSpecializedPingpongEEENS5_IJNSA_ILi64EEENSA_ILi256EEENSA_ILi32EEEEEENS_10tfloat32_tENS5_IJlSB_lEEESK_SL_NS4_8TiledMMAINS4_8MMA_AtomIJNS4_4SM904GMMA30MMA_64x256x8_F32TF32TF32_SS_TNILNSP_7ScaleInE1ELSR_1EEEEEENS4_6LayoutINS5_IJSB_SB_SB_EEENS5_IJNSA_ILi0EEESW_SW_EEEEENS5_IJNS4_10UnderscoreESZ_SZ_EEEEENS4_23SM90_TMA_LOAD_MULTICASTENS4_14ComposedLayoutINS4_7SwizzleILi3ELi4ELi3EEENS4_18smem_ptr_flag_bitsILi32EEENSU_INS5_IJNSA_ILi8EEESI_EEENS5_IJSI_SB_EEEEEEEvNS4_8identityENS4_13SM90_TMA_LOADES1C_vS1D_EENS_8epilogue10collective6detail29Sm90TmaWarpSpecializedAdapterINS1H_15DefaultEpilogueISK_SL_SL_NS1G_6thread17LinearCombinationISK_Li1EffLNS1L_9ScaleType4KindE0ELNS_15FloatRoundStyleE2ESK_EENS1_15EpilogueDefaultEEEEEvvEEEEvNT_6ParamsE,@function
        .size           _ZN7cutlass13device_kernelINS_4gemm6kernel13GemmUniversalIN4cute5tupleIJiiiiEEENS1_10collective13CollectiveMmaINS1_34MainloopSm90TmaGmmaWarpSpecializedILi5ENS5_IJNS4_1CILi1EEENSA_ILi2EEESB_EEENS1_32KernelTmaWarpSpecializedPingpongEEENS5_IJNSA_ILi64EEENSA_ILi256EEENSA_ILi32EEEEEENS_10tfloat32_tENS5_IJlSB_lEEESK_SL_NS4_8TiledMMAINS4_8MMA_AtomIJNS4_4SM904GMMA30MMA_64x256x8_F32TF32TF32_SS_TNILNSP_7ScaleInE1ELSR_1EEEEEENS4_6LayoutINS5_IJSB_SB_SB_EEENS5_IJNSA_ILi0EEESW_SW_EEEEENS5_IJNS4_10UnderscoreESZ_SZ_EEEEENS4_23SM90_TMA_LOAD_MULTICASTENS4_14ComposedLayoutINS4_7SwizzleILi3ELi4ELi3EEENS4_18smem_ptr_flag_bitsILi32EEENSU_INS5_IJNSA_ILi8EEESI_EEENS5_IJSI_SB_EEEEEEEvNS4_8identityENS4_13SM90_TMA_LOADES1C_vS1D_EENS_8epilogue10collective6detail29Sm90TmaWarpSpecializedAdapterINS1H_15DefaultEpilogueISK_SL_SL_NS1G_6thread17LinearCombinationISK_Li1EffLNS1L_9ScaleType4KindE0ELNS_15FloatRoundStyleE2ESK_EENS1_15EpilogueDefaultEEEEEvvEEEEvNT_6ParamsE,(.L_x_331 - _ZN7cutlass13device_kernelINS_4gemm6kernel13GemmUniversalIN4cute5tupleIJiiiiEEENS1_10collective13CollectiveMmaINS1_34MainloopSm90TmaGmmaWarpSpecializedILi5ENS5_IJNS4_1CILi1EEENSA_ILi2EEESB_EEENS1_32KernelTmaWarpSpecializedPingpongEEENS5_IJNSA_ILi64EEENSA_ILi256EEENSA_ILi32EEEEEENS_10tfloat32_tENS5_IJlSB_lEEESK_SL_NS4_8TiledMMAINS4_8MMA_AtomIJNS4_4SM904GMMA30MMA_64x256x8_F32TF32TF32_SS_TNILNSP_7ScaleInE1ELSR_1EEEEEENS4_6LayoutINS5_IJSB_SB_SB_EEENS5_IJNSA_ILi0EEESW_SW_EEEEENS5_IJNS4_10UnderscoreESZ_SZ_EEEEENS4_23SM90_TMA_LOAD_MULTICASTENS4_14ComposedLayoutINS4_7SwizzleILi3ELi4ELi3EEENS4_18smem_ptr_flag_bitsILi32EEENSU_INS5_IJNSA_ILi8EEESI_EEENS5_IJSI_SB_EEEEEEEvNS4_8identityENS4_13SM90_TMA_LOADES1C_vS1D_EENS_8epilogue10collective6detail29Sm90TmaWarpSpecializedAdapterINS1H_15DefaultEpilogueISK_SL_SL_NS1G_6thread17LinearCombinationISK_Li1EffLNS1L_9ScaleType4KindE0ELNS_15FloatRoundStyleE2ESK_EENS1_15EpilogueDefaultEEEEEvvEEEEvNT_6ParamsE)
        .other          _ZN7cutlass13device_kernelINS_4gemm6kernel13GemmUniversalIN4cute5tupleIJiiiiEEENS1_10collective13CollectiveMmaINS1_34MainloopSm90TmaGmmaWarpSpecializedILi5ENS5_IJNS4_1CILi1EEENSA_ILi2EEESB_EEENS1_32KernelTmaWarpSpecializedPingpongEEENS5_IJNSA_ILi64EEENSA_ILi256EEENSA_ILi32EEEEEENS_10tfloat32_tENS5_IJlSB_lEEESK_SL_NS4_8TiledMMAINS4_8MMA_AtomIJNS4_4SM904GMMA30MMA_64x256x8_F32TF32TF32_SS_TNILNSP_7ScaleInE1ELSR_1EEEEEENS4_6LayoutINS5_IJSB_SB_SB_EEENS5_IJNSA_ILi0EEESW_SW_EEEEENS5_IJNS4_10UnderscoreESZ_SZ_EEEEENS4_23SM90_TMA_LOAD_MULTICASTENS4_14ComposedLayoutINS4_7SwizzleILi3ELi4ELi3EEENS4_18smem_ptr_flag_bitsILi32EEENSU_INS5_IJNSA_ILi8EEESI_EEENS5_IJSI_SB_EEEEEEEvNS4_8identityENS4_13SM90_TMA_LOADES1C_vS1D_EENS_8epilogue10collective6detail29Sm90TmaWarpSpecializedAdapterINS1H_15DefaultEpilogueISK_SL_SL_NS1G_6thread17LinearCombinationISK_Li1EffLNS1L_9ScaleType4KindE0ELNS_15FloatRoundStyleE2ESK_EENS1_15EpilogueDefaultEEEEEvvEEEEvNT_6ParamsE,@"STO_CUDA_ENTRY STV_DEFAULT"
_ZN7cutlass13device_kernelINS_4gemm6kernel13GemmUniversalIN4cute5tupleIJiiiiEEENS1_10collective13CollectiveMmaINS1_34MainloopSm90TmaGmmaWarpSpecializedILi5ENS5_IJNS4_1CILi1EEENSA_ILi2EEESB_EEENS1_32KernelTmaWarpSpecializedPingpongEEENS5_IJNSA_ILi64EEENSA_ILi256EEENSA_ILi32EEEEEENS_10tfloat32_tENS5_IJlSB_lEEESK_SL_NS4_8TiledMMAINS4_8MMA_AtomIJNS4_4SM904GMMA30MMA_64x256x8_F32TF32TF32_SS_TNILNSP_7ScaleInE1ELSR_1EEEEEENS4_6LayoutINS5_IJSB_SB_SB_EEENS5_IJNSA_ILi0EEESW_SW_EEEEENS5_IJNS4_10UnderscoreESZ_SZ_EEEEENS4_23SM90_TMA_LOAD_MULTICASTENS4_14ComposedLayoutINS4_7SwizzleILi3ELi4ELi3EEENS4_18smem_ptr_flag_bitsILi32EEENSU_INS5_IJNSA_ILi8EEESI_EEENS5_IJSI_SB_EEEEEEEvNS4_8identityENS4_13SM90_TMA_LOADES1C_vS1D_EENS_8epilogue10collective6detail29Sm90TmaWarpSpecializedAdapterINS1H_15DefaultEpilogueISK_SL_SL_NS1G_6thread17LinearCombinationISK_Li1EffLNS1L_9ScaleType4KindE0ELNS_15FloatRoundStyleE2ESK_EENS1_15EpilogueDefaultEEEEEvvEEEEvNT_6ParamsE:
[----:B------:R-:W0:Y:S02]  /*0000*/  LDC R1, c[0x0][0x28] ;  /* 0x00000a00ff017b82 */ /* 0x000e240000000800 */
[----:B0-----:R-:W-:Y:S01]  /*0010*/  VIADD R1, R1, 0xfffffff8 ;  /* 0xfffffff801017836 */ /* 0x001fe20000000000 */
[----:B------:R-:W0:Y:S01]  /*0020*/  S2R R4, SR_TID.X ;  /* 0x0000000000047919 */ /* 0x000e220000002100 */
[----:B------:R-:W-:Y:S01]  /*0030*/  ELECT P0, URZ, PT ;  /* 0x00000000003f782f */ /* 0x000fe20003800000 */
[----:B------:R-:W-:Y:S01]  /*0040*/  BSSY B0, `(.L_x_0) ;  /* 0x000000f000007945 */ /* 0x000fe20003800000 */
[--C-:B0-----:R-:W-:Y:S02]  /*0050*/  SHF.R.U32.HI R0, RZ, 0x5, R4.reuse ;  /* 0x00000005ff007819 */ /* 0x101fe40000011604 */
[----:B------:R-:W-:-:S03]  /*0060*/  SHF.R.U32.HI R7, RZ, 0x7, R4 ;  /* 0x00000007ff077819 */ /* 0x000fc60000011604 */
[----:B------:R-:W0:Y:S04]  /*0070*/  SHFL.IDX PT, R2, R0, RZ, 0x1f ;  /* 0x00001fff00027589 */ /* 0x000e2800000e0000 */
[----:B------:R1:W2:Y:S01]  /*0080*/  SHFL.IDX PT, R10, R7, RZ, 0x1f ;  /* 0x00001fff070a7589 */ /* 0x0002a200000e0000 */
[----:B0-----:R-:W-:-:S13]  /*0090*/  ISETP.NE.OR P0, PT, R2, RZ, !P0 ;  /* 0x000000ff0200720c */ /* 0x001fda0004705670 */
[----:B-12---:R-:W-:Y:S05]  /*00a0*/  @P0 BRA `(.L_x_1) ;  /* 0x0000000000200947 */ /* 0x006fea0003800000 */
[----:B------:R-:W-:Y:S02]  /*00b0*/  ULDC.64 UR4, c[0x0][0x198] ;  /* 0x0000660000047ab9 */ /* 0x000fe40000000a00 */
[----:B------:R-:W-:Y:S02]  /*00c0*/  UIADD3 UR6, UP0, UR4, 0xf0, URZ ;  /* 0x000000f004067890 */ /* 0x000fe4000ff1e03f */
[----:B------:R-:W-:Y:S02]  /*00d0*/  UIADD3 UR4, UP1, UR4, 0x1f0, URZ ;  /* 0x000001f004047890 */ /* 0x000fe4000ff3e03f */
[----:B------:R-:W-:Y:S02]  /*00e0*/  UIADD3.X UR7, URZ, UR5, URZ, UP0, !UPT ;  /* 0x000000053f077290 */ /* 0x000fe400087fe43f */
[----:B------:R-:W-:-:S07]  /*00f0*/  UIADD3.X UR5, URZ, UR5, URZ, UP1, !UPT ;  /* 0x000000053f057290 */ /* 0x000fce0008ffe43f */
[----:B------:R0:W-:Y:S02]  /*0100*/  UTMACCTL.PF [UR6] ;  /* 0x00000000060079b9 */ /* 0x0001e40008040000 */
[----:B------:R0:W-:Y:S02]  /*0110*/  UTMACCTL.PF [UR4] ;  /* 0x00000000040079b9 */ /* 0x0001e40008040000 */
[----:B0-----:R-:W-:Y:S01]  /*0120*/  NOP ;  /* 0x0000000000007918 */ /* 0x001fe20000000000 */
.L_x_1:
[----:B------:R-:W-:Y:S05]  /*0130*/  BSYNC B0 ;  /* 0x0000000000007941 */ /* 0x000fea0003800000 */
.L_x_0:
[----:B------:R-:W0:Y:S02]  /*0140*/  SHFL.IDX PT, R8, R0, RZ, 0x1f ;  /* 0x00001fff00087589 */ /* 0x000e2400000e0000 */
[----:B0-----:R-:W-:-:S13]  /*0150*/  ISETP.NE.AND P0, PT, R8, RZ, PT ;  /* 0x000000ff0800720c */ /* 0x001fda0003f05270 */
[----:B------:R-:W-:Y:S05]  /*0160*/  @P0 BRA `(.L_x_2) ;  /* 0x0000000000600947 */ /* 0x000fea0003800000 */
[----:B------:R-:W0:Y:S01]  /*0170*/  S2UR UR8, SR_CgaCtaId ;  /* 0x00000000000879c3 */ /* 0x000e220000008800 */
[----:B------:R-:W-:Y:S01]  /*0180*/  UMOV UR4, 0x400 ;  /* 0x0000040000047882 */ /* 0x000fe20000000000 */
[----:B------:R-:W-:Y:S01]  /*0190*/  UMOV UR5, 0x1 ;  /* 0x0000000100057882 */ /* 0x000fe20000000000 */
[----:B------:R-:W-:Y:S01]  /*01a0*/  UMOV UR6, 0x2 ;  /* 0x0000000200067882 */ /* 0x000fe20000000000 */
[----:B------:R-:W-:Y:S01]  /*01b0*/  ELECT P0, URZ, PT ;  /* 0x00000000003f782f */ /* 0x000fe20003800000 */
[----:B------:R-:W-:-:S04]  /*01c0*/  UIADD3 UR6, -UR6, 0x100000, URZ ;  /* 0x0010000006067890 */ /* 0x000fc8000fffe13f */
[----:B------:R-:W-:Y:S02]  /*01d0*/  USHF.L.U32 UR7, UR6, 0xb, URZ ;  /* 0x0000000b06077899 */ /* 0x000fe4000800063f */
[----:B------:R-:W-:Y:S02]  /*01e0*/  USHF.L.U32 UR6, UR6, 0x1, URZ ;  /* 0x0000000106067899 */ /* 0x000fe4000800063f */
[----:B0-----:R-:W-:Y:S02]  /*01f0*/  ULEA UR8, UR8, UR4, 0x18 ;  /* 0x0000000408087291 */ /* 0x001fe4000f8ec03f */
[----:B------:R-:W-:-:S04]  /*0200*/  UIADD3 UR4, -UR5, 0x100000, URZ ;  /* 0x0010000005047890 */ /* 0x000fc8000fffe13f */
[----:B------:R-:W-:Y:S02]  /*0210*/  USHF.L.U32 UR5, UR4, 0xb, URZ ;  /* 0x0000000b04057899 */ /* 0x000fe4000800063f */
[----:B------:R-:W-:Y:S01]  /*0220*/  USHF.L.U32 UR4, UR4, 0x1, URZ ;  /* 0x0000000104047899 */ /* 0x000fe2000800063f */
[----:B------:R-:W0:Y:S11]  /*0230*/  FENCE.VIEW.ASYNC.S ;  /* 0x00000000000073c6 */ /* 0x000e360000000000 */
[----:B0-----:R0:W1:Y:S01]  /*0240*/  SYNCS.EXCH.64 URZ, [UR8], UR4 ;  /* 0x00000004083f75b2 */ /* 0x0010620008000100 */
[----:B------:R0:W2:Y:S01]  /*0250*/  SYNCS.EXCH.64 URZ, [UR8+0x28], UR6 ;  /* 0x00002806083f75b2 */ /* 0x0000a20008000100 */
[----:B------:R0:W3:Y:S01]  /*0260*/  SYNCS.EXCH.64 URZ, [UR8+0x8], UR4 ;  /* 0x00000804083f75b2 */ /* 0x0000e20008000100 */
[----:B------:R0:W4:Y:S01]  /*0270*/  SYNCS.EXCH.64 URZ, [UR8+0x30], UR6 ;  /* 0x00003006083f75b2 */ /* 0x0001220008000100 */
[----:B------:R0:W0:Y:S01]  /*0280*/  SYNCS.EXCH.64 URZ, [UR8+0x10], UR4 ;  /* 0x00001004083f75b2 */ /* 0x0000220008000100 */
[----:B------:R0:W0:Y:S01]  /*0290*/  SYNCS.EXCH.64 URZ, [UR8+0x38], UR6 ;  /* 0x00003806083f75b2 */ /* 0x0000220008000100 */
[----:B------:R0:W0:Y:S01]  /*02a0*/  SYNCS.EXCH.64 URZ, [UR8+0x18], UR4 ;  /* 0x00001804083f75b2 */ /* 0x0000220008000100 */
[----:B------:R0:W0:Y:S01]  /*02b0*/  SYNCS.EXCH.64 URZ, [UR8+0x40], UR6 ;  /* 0x00004006083f75b2 */ /* 0x0000220008000100 */
[----:B------:R0:W0:Y:S01]  /*02c0*/  SYNCS.EXCH.64 URZ, [UR8+0x20], UR4 ;  /* 0x00002004083f75b2 */ /* 0x0000220008000100 */
[----:B------:R0:W0:Y:S01]  /*02d0*/  SYNCS.EXCH.64 URZ, [UR8+0x48], UR6 ;  /* 0x00004806083f75b2 */ /* 0x0000220008000100 */
[----:B------:R-:W-:Y:S01]  /*02e0*/  NOP ;  /* 0x0000000000007918 */ /* 0x000fe20000000000 */
.L_x_2:
[----:B------:R-:W5:Y:S01]  /*02f0*/  SHFL.IDX PT, R9, R0, RZ, 0x1f ;  /* 0x00001fff00097589 */ /* 0x000f6200000e0000 */
[----:B------:R-:W1:Y:S01]  /*0300*/  S2UR UR12, SR_CTAID.X ;  /* 0x00000000000c79c3 */ /* 0x000e620000002500 */
[----:B------:R-:W-:Y:S02]  /*0310*/  SHF.R.S32.HI R3, RZ, 0x1f, R4 ;  /* 0x0000001fff037819 */ /* 0x000fe40000011404 */
[----:B------:R-:W-:Y:S01]  /*0320*/  ELECT P0, URZ, PT ;  /* 0x00000000003f782f */ /* 0x000fe20003800000 */
[----:B------:R-:W2:Y:S01]  /*0330*/  SHFL.IDX PT, R5, R0, RZ, 0x1f ;  /* 0x00001fff00057589 */ /* 0x000ea200000e0000 */
[----:B------:R-:W-:Y:S02]  /*0340*/  ELECT P1, URZ, PT ;  /* 0x00000000003f782f */ /* 0x000fe40003820000 */
[----:B------:R-:W-:Y:S01]  /*0350*/  LEA.HI R3, R3, R4, RZ, 0x7 ;  /* 0x0000000403037211 */ /* 0x000fe200078f38ff */
[----:B0-----:R-:W-:Y:S01]  /*0360*/  ULDC UR4, c[0x0][0x150] ;  /* 0x0000540000047ab9 */ /* 0x001fe20000000800 */
[----:B------:R-:W0:Y:S01]  /*0370*/  S2R R6, SR_CTAID.Y ;  /* 0x0000000000067919 */ /* 0x000e220000002600 */
[----:B------:R-:W-:Y:S01]  /*0380*/  SHF.R.S32.HI R11, RZ, 0x1f, R8 ;  /* 0x0000001fff0b7819 */ /* 0x000fe20000011408 */
[----:B------:R-:W3:Y:S01]  /*0390*/  LDC R21, c[0x0][0x148] ;  /* 0x00005200ff157b82 */ /* 0x000ee20000000800 */
[----:B------:R-:W-:Y:S01]  /*03a0*/  LOP3.LUT R3, R3, 0xffffff80, RZ, 0xc0, !PT ;  /* 0xffffff8003037812 */ /* 0x000fe200078ec0ff */
[----:B------:R-:W-:Y:S01]  /*03b0*/  UMOV UR11, 0x80 ;  /* 0x00000080000b7882 */ /* 0x000fe20000000000 */
[----:B------:R-:W-:Y:S01]  /*03c0*/  LEA.HI R11, R11, R8, RZ, 0x2 ;  /* 0x000000080b0b7211 */ /* 0x000fe200078f10ff */
[----:B------:R-:W-:Y:S01]  /*03d0*/  NOP ;  /* 0x0000000000007918 */ /* 0x000fe20000000000 */
[----:B------:R-:W-:Y:S01]  /*03e0*/  NOP ;  /* 0x0000000000007918 */ /* 0x000fe20000000000 */
[----:B------:R-:W-:Y:S01]  /*03f0*/  IMAD.IADD R3, R4, 0x1, -R3 ;  /* 0x0000000104037824 */ /* 0x000fe200078e0a03 */
[----:B------:R-:W-:Y:S01]  /*0400*/  LOP3.LUT R11, R11, 0x3ffffffc, RZ, 0xc0, !PT ;  /* 0x3ffffffc0b0b7812 */ /* 0x000fe200078ec0ff */
[----:B------:R-:W4:Y:S01]  /*0410*/  LDC R15, c[0x0][0x140] ;  /* 0x00005000ff0f7b82 */ /* 0x000f220000000800 */
[C---:B------:R-:W-:Y:S01]  /*0420*/  VIADD R35, R10.reuse, 0xffffffff ;  /* 0xffffffff0a237836 */ /* 0x040fe20000000000 */
[----:B------:R-:W-:-:S02]  /*0430*/  ISETP.NE.AND P2, PT, R10, RZ, PT ;  /* 0x000000ff0a00720c */ /* 0x000fc40003f45270 */
[----:B------:R-:W-:Y:S01]  /*0440*/  SHF.R.S32.HI R14, RZ, 0x1f, R3 ;  /* 0x0000001fff0e7819 */ /* 0x000fe20000011403 */
[----:B------:R-:W-:Y:S01]  /*0450*/  IMAD.IADD R11, R8, 0x1, -R11 ;  /* 0x00000001080b7824 */ /* 0x000fe200078e0a0b */
[----:B-----5:R-:W-:Y:S02]  /*0460*/  ISETP.NE.OR P0, PT, R9, RZ, !P0 ;  /* 0x000000ff0900720c */ /* 0x020fe40004705670 */
[----:B-1----:R-:W-:Y:S01]  /*0470*/  I2FP.F32.U32 R12, UR12 ;  /* 0x0000000c000c7c45 */ /* 0x002fe20008201000 */
[----:B------:R-:W1:Y:S01]  /*0480*/  LDC R13, c[0x0][0x144] ;  /* 0x00005100ff0d7b82 */ /* 0x000e620000000800 */
[----:B--2---:R-:W-:Y:S02]  /*0490*/  ISETP.NE.OR P1, PT, R5, RZ, !P1 ;  /* 0x000000ff0500720c */ /* 0x004fe40004f25670 */
[----:B------:R-:W-:Y:S01]  /*04a0*/  LEA.HI R0, R14, R3, RZ, 0x3 ;  /* 0x000000030e007211 */ /* 0x000fe200078f18ff */
[----:B------:R-:W-:Y:S01]  /*04b0*/  FMUL R12, R12, UR4 ;  /* 0x000000040c0c7c20 */ /* 0x000fe20008400000 */
[----:B------:R-:W-:Y:S01]  /*04c0*/  ULDC UR4, c[0x0][0x154] ;  /* 0x0000550000047ab9 */ /* 0x000fe20000000800 */
[----:B------:R-:W-:-:S02]  /*04d0*/  SHF.R.S32.HI R5, RZ, 0x1f, R2 ;  /* 0x0000001fff057819 */ /* 0x000fc40000011402 */
[--C-:B------:R-:W-:Y:S02]  /*04e0*/  SHF.R.S32.HI R9, RZ, 0x3, R0.reuse ;  /* 0x00000003ff097819 */ /* 0x100fe40000011400 */
[----:B------:R-:W-:Y:S01]  /*04f0*/  VOTEU.ALL UP0, P0 ;  /* 0x00000000003f7886 */ /* 0x000fe20000000000 */
[----:B------:R-:W-:Y:S01]  /*0500*/  SHF.R.S32.HI R0, RZ, 0x1f, R0 ;  /* 0x0000001fff007819 */ /* 0x000fe20000011400 */
[----:B------:R-:W2:Y:S01]  /*0510*/  F2I.U32.TRUNC.NTZ R12, R12 ;  /* 0x0000000c000c7305 */ /* 0x000ea2000020f000 */
[----:B0-----:R-:W-:Y:S01]  /*0520*/  I2FP.F32.U32 R8, R6 ;  /* 0x0000000600087245 */ /* 0x001fe20000201000 */
[----:B------:R-:W-:Y:S01]  /*0530*/  VOTEU.ALL UP1, P1 ;  /* 0x00000000003f7886 */ /* 0x000fe20000820000 */
[----:B------:R-:W0:Y:S01]  /*0540*/  @!UP0 S2UR UR7, SR_CgaCtaId ;  /* 0x00000000000789c3 */ /* 0x000e220000008800 */
[----:B------:R-:W-:Y:S01]  /*0550*/  LEA.HI R0, R0, R9, RZ, 0x2 ;  /* 0x0000000900007211 */ /* 0x000fe200078f10ff */
[----:B------:R-:W-:Y:S01]  /*0560*/  @!UP0 UMOV UR6, 0x400 ;  /* 0x0000040000068882 */ /* 0x000fe20000000000 */
[----:B------:R-:W-:Y:S01]  /*0570*/  FMUL R8, R8, UR4 ;  /* 0x0000000408087c20 */ /* 0x000fe20008400000 */
[----:B------:R-:W-:Y:S01]  /*0580*/  LEA.HI R5, R5, R2, RZ, 0x2 ;  /* 0x0000000205057211 */ /* 0x000fe200078f10ff */
[----:B------:R-:W-:Y:S01]  /*0590*/  UMOV UR4, 0x20 ;  /* 0x0000002000047882 */ /* 0x000fe20000000000 */
[----:B------:R-:W-:Y:S01]  /*05a0*/  LOP3.LUT R0, R0, 0xfffffffc, RZ, 0xc0, !PT ;  /* 0xfffffffc00007812 */ /* 0x000fe200078ec0ff */
[----:B------:R-:W-:-:S04]  /*05b0*/  @!UP0 UIADD3 UR4, -UR4, 0x100000, URZ ;  /* 0x0010000004048890 */ /* 0x000fc8000fffe13f */
[----:B------:R-:W-:Y:S02]  /*05c0*/  @!UP0 USHF.L.U32 UR5, UR4, 0xb, URZ ;  /* 0x0000000b04058899 */ /* 0x000fe4000800063f */
[----:B------:R-:W-:Y:S01]  /*05d0*/  @!UP0 USHF.L.U32 UR4, UR4, 0x1, URZ ;  /* 0x0000000104048899 */ /* 0x000fe2000800063f */
[----:B------:R-:W5:Y:S01]  /*05e0*/  @!UP1 S2UR UR10, SR_CgaCtaId ;  /* 0x00000000000a99c3 */ /* 0x000f620000008800 */
[----:B------:R-:W3:Y:S01]  /*05f0*/  F2I.U32.TRUNC.NTZ R8, R8 ;  /* 0x0000000800087305 */ /* 0x000ee2000020f000 */
[----:B------:R-:W-:Y:S01]  /*0600*/  LOP3.LUT R5, R5, 0xfffffffc, RZ, 0xc0, !PT ;  /* 0xfffffffc05057812 */ /* 0x000fe200078ec0ff */
[----:B------:R-:W-:Y:S01]  /*0610*/  IMAD.IADD R0, R9, 0x1, -R0 ;  /* 0x0000000109007824 */ /* 0x000fe200078e0a00 */
[----:B------:R-:W-:Y:S01]  /*0620*/  @!UP1 UMOV UR9, 0x400 ;  /* 0x0000040000099882 */ /* 0x000fe20000000000 */
[----:B--2---:R-:W-:Y:S01]  /*0630*/  IMAD.MOV R12, RZ, RZ, -R12 ;  /* 0x000000ffff0c7224 */ /* 0x004fe200078e0a0c */
[----:B------:R-:W-:Y:S01]  /*0640*/  VOTEU.ALL UP2, P1 ;  /* 0x00000000003f7886 */ /* 0x000fe20000840000 */
[----:B------:R-:W-:Y:S01]  /*0650*/  IMAD R0, R11, 0x4, R0 ;  /* 0x000000040b007824 */ /* 0x000fe200078e0200 */
[----:B------:R-:W-:Y:S01]  /*0660*/  VOTEU.ALL UP3, P1 ;  /* 0x00000000003f7886 */ /* 0x000fe20000860000 */
[----:B------:R-:W-:Y:S01]  /*0670*/  IMAD.IADD R5, R2, 0x1, -R5 ;  /* 0x0000000102057824 */ /* 0x000fe200078e0a05 */
[----:B------:R-:W-:Y:S01]  /*0680*/  VOTEU.ALL UP4, P1 ;  /* 0x00000000003f7886 */ /* 0x000fe20000880000 */
[C---:B------:R-:W-:Y:S01]  /*0690*/  IMAD.SHL.U32 R9, R0.reuse, 0x4, RZ ;  /* 0x0000000400097824 */ /* 0x040fe200078e00ff */
[----:B------:R-:W-:Y:S01]  /*06a0*/  VOTEU.ALL UP5, P1 ;  /* 0x00000000003f7886 */ /* 0x000fe200008a0000 */
[----:B----4-:R-:W-:Y:S01]  /*06b0*/  ISETP.EQ.U32.AND P3, PT, R15, 0x1, PT ;  /* 0x000000010f00780c */ /* 0x010fe20003f62070 */
[----:B-1----:R-:W-:Y:S01]  /*06c0*/  IMAD R20, R13, R12, UR12 ;  /* 0x0000000c0d147e24 */ /* 0x002fe2000f8e020c */
[----:B------:R-:W-:Y:S01]  /*06d0*/  ISETP.NE.AND P1, PT, R5, 0x3, PT ;  /* 0x000000030500780c */ /* 0x000fe20003f25270 */
[----:B0-----:R-:W-:Y:S01]  /*06e0*/  @!UP0 ULEA UR8, UR7, UR6, 0x18 ;  /* 0x0000000607088291 */ /* 0x001fe2000f8ec03f */
[----:B---3--:R-:W-:Y:S01]  /*06f0*/  IMAD.MOV R24, RZ, RZ, -R8 ;  /* 0x000000ffff187224 */ /* 0x008fe200078e0a08 */
[----:B------:R-:W-:Y:S01]  /*0700*/  LOP3.LUT R152, R0, 0xc, R9, 0x78, !PT ;  /* 0x0000000c00987812 */ /* 0x000fe200078e7809 */
[----:B------:R-:W-:-:S04]  /*0710*/  @!UP1 UIADD3 UR6, -UR11, 0x100000, URZ ;  /* 0x001000000b069890 */ /* 0x000fc8000fffe13f */
[----:B------:R-:W-:Y:S02]  /*0720*/  @!UP1 USHF.L.U32 UR7, UR6, 0xb, URZ ;  /* 0x0000000b06079899 */ /* 0x000fe4000800063f */
[----:B------:R-:W-:Y:S01]  /*0730*/  @!UP1 USHF.L.U32 UR6, UR6, 0x1, URZ ;  /* 0x0000000106069899 */ /* 0x000fe2000800063f */
[----:B------:R-:W-:Y:S01]  /*0740*/  ISETP.EQ.OR P1, PT, R5, RZ, !P1 ;  /* 0x000000ff0500720c */ /* 0x000fe20004f22670 */
[----:B------:R-:W-:Y:S01]  /*0750*/  IMAD R9, R21, R24, R6 ;  /* 0x0000001815097224 */ /* 0x000fe200078e0206 */
[----:B------:R-:W-:Y:S01]  /*0760*/  VOTEU.ALL UP0, P0 ;  /* 0x00000000003f7886 */ /* 0x000fe20000000000 */
[----:B------:R-:W-:Y:S01]  /*0770*/  ISETP.GE.U32.AND P5, PT, R35, 0x2, PT ;  /* 0x000000022300780c */ /* 0x000fe20003fa6070 */
[----:B-----5:R-:W-:Y:S01]  /*0780*/  @!UP1 ULEA UR9, UR10, UR9, 0x18 ;  /* 0x000000090a099291 */ /* 0x020fe2000f8ec03f */
[----:B------:R-:W-:Y:S01]  /*0790*/  ISETP.EQ.AND P1, PT, R10, RZ, P1 ;  /* 0x000000ff0a00720c */ /* 0x000fe20000f22270 */
[----:B------:R-:W-:Y:S01]  /*07a0*/  VOTEU.ALL UP1, P0 ;  /* 0x00000000003f7886 */ /* 0x000fe20000020000 */
[----:B------:R-:W-:Y:S01]  /*07b0*/  LOP3.LUT P0, RZ, R3, 0x7, RZ, 0xc0, !PT ;  /* 0x0000000703ff7812 */ /* 0x000fe2000780c0ff */
[----:B------:R-:W0:Y:S02]  /*07c0*/  FENCE.VIEW.ASYNC.S ;  /* 0x00000000000073c6 */ /* 0x000e240000000000 */
[----:B0-----:R0:W1:Y:S01]  /*07d0*/  @!UP0 SYNCS.EXCH.64 URZ, [UR8+0x80], UR4 ;  /* 0x00008004083f85b2 */ /* 0x0010620008000100 */
[----:B------:R-:W-:Y:S01]  /*07e0*/  ISETP.NE.AND P4, PT, R9, R152, PT ;  /* 0x000000980900720c */ /* 0x000fe20003f85270 */
[----:B------:R0:W2:Y:S01]  /*07f0*/  SHFL.IDX PT, R0, R7, RZ, 0x1f ;  /* 0x00001fff07007589 */ /* 0x0000a200000e0000 */
[----:B------:R-:W-:-:S02]  /*0800*/  ISETP.LT.U32.AND P0, PT, R152, 0x2, !P0 ;  /* 0x000000029800780c */ /* 0x000fc40004701070 */
[----:B------:R-:W-:Y:S02]  /*0810*/  ISETP.EQ.OR P4, PT, R20, RZ, !P4 ;  /* 0x000000ff1400720c */ /* 0x000fe40006782670 */
[----:B------:R-:W-:Y:S02]  /*0820*/  SEL R16, RZ, 0x1, !P1 ;  /* 0x00000001ff107807 */ /* 0x000fe40004800000 */
[----:B------:R-:W-:Y:S02]  /*0830*/  PLOP3.LUT P0, PT, P0, P4, PT, 0x80, 0x0 ;  /* 0x000000000000781c */ /* 0x000fe40000709070 */
[----:B------:R-:W-:Y:S02]  /*0840*/  SEL R16, R16, 0x2, P5 ;  /* 0x0000000210107807 */ /* 0x000fe40002800000 */
[----:B------:R-:W-:Y:S01]  /*0850*/  P2R R155, PR, RZ, 0x1 ;  /* 0x00000001ff9b7803 */ /* 0x000fe20000000000 */
[----:B------:R0:W3:Y:S01]  /*0860*/  @!UP1 SYNCS.EXCH.64 URZ, [UR8+0x88], UR4 ;  /* 0x00008804083f95b2 */ /* 0x0000e20008000100 */
[----:B------:R-:W-:Y:S01]  /*0870*/  NOP ;  /* 0x0000000000007918 */ /* 0x000fe20000000000 */
[----:B------:R0:W4:Y:S01]  /*0880*/  @!UP2 SYNCS.EXCH.64 URZ, [UR9+0x60], UR6 ;  /* 0x00006006093fa5b2 */ /* 0x0001220008000100 */
[----:B------:R0:W0:Y:S01]  /*0890*/  @!UP3 SYNCS.EXCH.64 URZ, [UR9+0x68], UR6 ;  /* 0x00006806093fb5b2 */ /* 0x0000220008000100 */
[----:B------:R0:W0:Y:S01]  /*08a0*/  @!UP4 SYNCS.EXCH.64 URZ, [UR9+0x70], UR6 ;  /* 0x00007006093fc5b2 */ /* 0x0000220008000100 */
[----:B------:R0:W0:Y:S01]  /*08b0*/  @!UP5 SYNCS.EXCH.64 URZ, [UR9+0x78], UR6 ;  /* 0x00007806093fd5b2 */ /* 0x0000220008000100 */
[----:B------:R-:W-:Y:S01]  /*08c0*/  NOP ;  /* 0x0000000000007918 */ /* 0x000fe20000000000 */
[----:B------:R-:W-:Y:S05]  /*08d0*/  @!P3 BRA `(.L_x_3) ;  /* 0x000000000008b947 */ /* 0x000fea0003800000 */
[----:B01-34-:R-:W-:Y:S01]  /*08e0*/  UCGABAR_ARV ;  /* 0x00000000000079c7 */ /* 0x01bfe20008000000 */
[----:B------:R-:W-:Y:S05]  /*08f0*/  BRA `(.L_x_4) ;  /* 0x0000000000047947 */ /* 0x000fea0003800000 */
.L_x_3:
[----:B01-34-:R-:W-:Y:S01]  /*0900*/  NOP ;  /* 0x0000000000007918 */ /* 0x01bfe20000000000 */
.L_x_4:
[----:B------:R-:W-:Y:S01]  /*0910*/  ULDC.64 UR4, c[0x0][0x598] ;  /* 0x0001660000047ab9 */ /* 0x000fe20000000a00 */
[----:B------:R-:W-:Y:S01]  /*0920*/  ULDC.64 UR36, c[0x0][0x208] ;  /* 0x0000820000247ab9 */ /* 0x000fe20000000a00 */
[----:B------:R-:W-:-:S04]  /*0930*/  ISETP.NE.U32.AND P0, PT, RZ, UR4, PT ;  /* 0x00000004ff007c0c */ /* 0x000fc8000bf05070 */
[----:B------:R-:W-:-:S13]  /*0940*/  ISETP.NE.AND.EX P0, PT, RZ, UR5, PT, P0 ;  /* 0x00000005ff007c0c */ /* 0x000fda000bf05300 */
[----:B------:R-:W-:Y:S05]  /*0950*/  @!P0 BRA `(.L_x_5) ;  /* 0x00000000001c8947 */ /* 0x000fea0003800000 */
[----:B------:R-:W0:Y:S02]  /*0960*/  LDC.64 R8, c[0x0][0x598] ;  /* 0x00016600ff087b82 */ /* 0x000e240000000a00 */
[----:B0-----:R-:W3:Y:S02]  /*0970*/  LDG.E.64 R8, desc[UR36][R8.64] ;  /* 0x0000002408087981 */ /* 0x001ee4000c1e1b00 */
[----:B---3--:R-:W-:-:S04]  /*0980*/  ISETP.NE.U32.AND P0, PT, R8, RZ, PT ;  /* 0x000000ff0800720c */ /* 0x008fc80003f05070 */
[----:B------:R-:W-:-:S13]  /*0990*/  ISETP.NE.AND.EX P0, PT, R9, RZ, PT, P0 ;  /* 0x000000ff0900720c */ /* 0x000fda0003f05300 */
[----:B------:R-:W-:Y:S05]  /*09a0*/  @!P0 BRA `(.L_x_5) ;  /* 0x0000000000088947 */ /* 0x000fea0003800000 */
[----:B------:R0:W5:Y:S01]  /*09b0*/  LD.E R153, desc[UR36][R8.64] ;  /* 0x0000002408997980 */ /* 0x000162000c101900 */
[----:B------:R-:W-:Y:S05]  /*09c0*/  BRA `(.L_x_6) ;  /* 0x0000000000247947 */ /* 0x000fea0003800000 */
.L_x_5:
[----:B------:R-:W-:Y:S02]  /*09d0*/  ULDC.64 UR4, c[0x0][0x588] ;  /* 0x0001620000047ab9 */ /* 0x000fe40000000a00 */
[----:B------:R-:W-:-:S04]  /*09e0*/  ISETP.NE.U32.AND P0, PT, RZ, UR4, PT ;  /* 0x00000004ff007c0c */ /* 0x000fc8000bf05070 */
[----:B------:R-:W-:-:S13]  /*09f0*/  ISETP.NE.AND.EX P0, PT, RZ, UR5, PT, P0 ;  /* 0x00000005ff007c0c */ /* 0x000fda000bf05300 */
[----:B------:R-:W-:Y:S05]  /*0a00*/  @!P0 BRA `(.L_x_7) ;  /* 0x00000000000c8947 */ /* 0x000fea0003800000 */
[----:B------:R-:W0:Y:S02]  /*0a10*/  LDC.64 R8, c[0x0][0x588] ;  /* 0x00016200ff087b82 */ /* 0x000e240000000a00 */
[----:B0-----:R1:W5:Y:S01]  /*0a20*/  LDG.E R153, desc[UR36][R8.64] ;  /* 0x0000002408997981 */ /* 0x001362000c1e1900 */
[----:B------:R-:W-:Y:S05]  /*0a30*/  BRA `(.L_x_6) ;  /* 0x0000000000087947 */ /* 0x000fea0003800000 */
.L_x_7:
[----:B------:R-:W-:Y:S02]  /*0a40*/  ULDC UR4, c[0x0][0x580] ;  /* 0x0001600000047ab9 */ /* 0x000fe40000000800 */
[----:B------:R-:W-:-:S07]  /*0a50*/  IMAD.U32 R153, RZ, RZ, UR4 ;  /* 0x00000004ff997e24 */ /* 0x000fce000f8e00ff */
.L_x_6:
[----:B------:R-:W-:Y:S02]  /*0a60*/  ULDC.64 UR4, c[0x0][0x5a0] ;  /* 0x0001680000047ab9 */ /* 0x000fe40000000a00 */
[----:B------:R-:W-:-:S04]  /*0a70*/  ISETP.NE.U32.AND P0, PT, RZ, UR4, PT ;  /* 0x00000004ff007c0c */ /* 0x000fc8000bf05070 */
[----:B------:R-:W-:-:S13]  /*0a80*/  ISETP.NE.AND.EX P0, PT, RZ, UR5, PT, P0 ;  /* 0x00000005ff007c0c */ /* 0x000fda000bf05300 */
[----:B------:R-:W-:Y:S05]  /*0a90*/  @!P0 BRA `(.L_x_8) ;  /* 0x00000000001c8947 */ /* 0x000fea0003800000 */
[----:B01----:R-:W0:Y:S02]  /*0aa0*/  LDC.64 R8, c[0x0][0x5a0] ;  /* 0x00016800ff087b82 */ /* 0x003e240000000a00 */
[----:B0-----:R-:W3:Y:S02]  /*0ab0*/  LDG.E.64 R8, desc[UR36][R8.64] ;  /* 0x0000002408087981 */ /* 0x001ee4000c1e1b00 */
[----:B---3--:R-:W-:-:S04]  /*0ac0*/  ISETP.NE.U32.AND P0, PT, R8, RZ, PT ;  /* 0x000000ff0800720c */ /* 0x008fc80003f05070 */
[----:B------:R-:W-:-:S13]  /*0ad0*/  ISETP.NE.AND.EX P0, PT, R9, RZ, PT, P0 ;  /* 0x000000ff0900720c */ /* 0x000fda0003f05300 */
[----:B------:R-:W-:Y:S05]  /*0ae0*/  @!P0 BRA `(.L_x_8) ;  /* 0x0000000000088947 */ /* 0x000fea0003800000 */
[----:B------:R0:W5:Y:S01]  /*0af0*/  LD.E R154, desc[UR36][R8.64] ;  /* 0x00000024089a7980 */ /* 0x000162000c101900 */
[----:B------:R-:W-:Y:S05]  /*0b00*/  BRA `(.L_x_9) ;  /* 0x0000000000247947 */ /* 0x000fea0003800000 */
.L_x_8:
[----:B------:R-:W-:Y:S02]  /*0b10*/  ULDC.64 UR4, c[0x0][0x590] ;  /* 0x0001640000047ab9 */ /* 0x000fe40000000a00 */
[----:B------:R-:W-:-:S04]  /*0b20*/  ISETP.NE.U32.AND P0, PT, RZ, UR4, PT ;  /* 0x00000004ff007c0c */ /* 0x000fc8000bf05070 */
[----:B------:R-:W-:-:S13]  /*0b30*/  ISETP.NE.AND.EX P0, PT, RZ, UR5, PT, P0 ;  /* 0x00000005ff007c0c */ /* 0x000fda000bf05300 */
[----:B------:R-:W-:Y:S05]  /*0b40*/  @!P0 BRA `(.L_x_10) ;  /* 0x00000000000c8947 */ /* 0x000fea0003800000 */
[----:B01----:R-:W0:Y:S02]  /*0b50*/  LDC.64 R8, c[0x0][0x590] ;  /* 0x00016400ff087b82 */ /* 0x003e240000000a00 */
[----:B0-----:R1:W5:Y:S01]  /*0b60*/  LDG.E R154, desc[UR36][R8.64] ;  /* 0x00000024089a7981 */ /* 0x001362000c1e1900 */
[----:B------:R-:W-:Y:S05]  /*0b70*/  BRA `(.L_x_9) ;  /* 0x0000000000087947 */ /* 0x000fea0003800000 */
.L_x_10:
[----:B------:R-:W-:Y:S02]  /*0b80*/  ULDC UR4, c[0x0][0x584] ;  /* 0x0001610000047ab9 */ /* 0x000fe40000000800 */
[----:B------:R-:W-:-:S07]  /*0b90*/  IMAD.U32 R154, RZ, RZ, UR4 ;  /* 0x00000004ff9a7e24 */ /* 0x000fce000f8e00ff */
.L_x_9:
[----:B------:R-:W3:Y:S01]  /*0ba0*/  LDC R2, c[0x0][0x65c] ;  /* 0x00019700ff027b82 */ /* 0x000ee20000000800 */
[----:B------:R-:W-:Y:S01]  /*0bb0*/  ULDC UR6, c[0x0][0x28c] ;  /* 0x0000a30000067ab9 */ /* 0x000fe20000000800 */
[----:B------:R-:W-:Y:S01]  /*0bc0*/  ISETP.NE.AND P0, PT, R10, 0x2, PT ;  /* 0x000000020a00780c */ /* 0x000fe20003f05270 */
[----:B------:R-:W-:Y:S01]  /*0bd0*/  UIADD3 UR6, UR6, 0x1f, URZ ;  /* 0x0000001f06067890 */ /* 0x000fe2000fffe03f */
[----:B01----:R-:W-:Y:S01]  /*0be0*/  IMAD.U32 R8, RZ, RZ, UR12 ;  /* 0x0000000cff087e24 */ /* 0x003fe2000f8e00ff */
[----:B------:R-:W-:Y:S01]  /*0bf0*/  UMOV UR38, URZ ;  /* 0x0000003f00267c82 */ /* 0x000fe20008000000 */
[----:B------:R-:W-:Y:S01]  /*0c00*/  IMAD.MOV.U32 R9, RZ, RZ, RZ ;  /* 0x000000ffff097224 */ /* 0x000fe200078e00ff */
[----:B------:R-:W-:Y:S01]  /*0c10*/  USHF.R.S32.HI UR7, URZ, 0x1f, UR6 ;  /* 0x0000001f3f077899 */ /* 0x000fe20008011406 */
[----:B------:R-:W-:Y:S01]  /*0c20*/  UMOV UR39, URZ ;  /* 0x0000003f00277c82 */ /* 0x000fe20008000000 */
[----:B------:R-:W-:Y:S02]  /*0c30*/  ULDC.64 UR8, c[0x0][0x650] ;  /* 0x0001940000087ab9 */ /* 0x000fe40000000a00 */
[----:B------:R-:W-:-:S04]  /*0c40*/  ULEA.HI UR7, UR7, UR6, URZ, 0x5 ;  /* 0x0000000607077291 */ /* 0x000fc8000f8f283f */
[----:B------:R-:W-:Y:S01]  /*0c50*/  USHF.R.S32.HI UR40, URZ, 0x5, UR7 ;  /* 0x000000053f287899 */ /* 0x000fe20008011407 */
[----:B---3--:R-:W-:-:S13]  /*0c60*/  ISETP.NE.AND P1, PT, R2, 0x1, PT ;  /* 0x000000010200780c */ /* 0x008fda0003f25270 */
[----:B------:R-:W0:Y:S01]  /*0c70*/  @P1 LDC R19, c[0x0][0x10] ;  /* 0x00000400ff131b82 */ /* 0x000e220000000800 */
[----:B------:R-:W-:Y:S02]  /*0c80*/  @P1 IMAD.MOV.U32 R7, RZ, RZ, RZ ;  /* 0x000000ffff071224 */ /* 0x000fe400078e00ff */
[----:B------:R-:W-:-:S05]  /*0c90*/  @P1 IMAD.MOV.U32 R17, RZ, RZ, RZ ;  /* 0x000000ffff111224 */ /* 0x000fca00078e00ff */
[----:B------:R-:W1:Y:S01]  /*0ca0*/  @!P1 LDC R11, c[0x0][0xc] ;  /* 0x00000300ff0b9b82 */ /* 0x000e620000000800 */
[----:B------:R-:W-:Y:S01]  /*0cb0*/  ULDC UR4, c[0x0][0xc] ;  /* 0x0000030000047ab9 */ /* 0x000fe20000000800 */
[----:B------:R-:W-:Y:S02]  /*0cc0*/  ULDC UR5, c[0x0][0x10] ;  /* 0x0000040000057ab9 */ /* 0x000fe40000000800 */
[----:B------:R-:W-:-:S04]  /*0cd0*/  UIMAD.WIDE.U32 UR4, UR4, UR5, URZ ;  /* 0x00000005040472a5 */ /* 0x000fc8000f8e003f */
[----:B------:R-:W3:Y:S01]  /*0ce0*/  LDC R2, c[0x0][0x14] ;  /* 0x00000500ff027b82 */ /* 0x000ee20000000800 */
[----:B0-----:R-:W-:-:S04]  /*0cf0*/  @P1 IMAD.WIDE.U32 R18, R19, UR12, R6 ;  /* 0x0000000c13121c25 */ /* 0x001fc8000f8e0006 */
[----:B------:R-:W-:Y:S02]  /*0d00*/  @P1 IMAD.IADD R17, R19, 0x1, R17 ;  /* 0x0000000113111824 */ /* 0x000fe400078e0211 */
[----:B-1----:R-:W-:-:S04]  /*0d10*/  @!P1 IMAD.WIDE.U32 R8, R6, R11, R8 ;  /* 0x0000000b06089225 */ /* 0x002fc800078e0008 */
[----:B------:R-:W-:Y:S02]  /*0d20*/  @!P1 IMAD.MOV.U32 R18, RZ, RZ, R8 ;  /* 0x000000ffff129224 */ /* 0x000fe400078e0008 */
[----:B------:R-:W-:Y:S02]  /*0d30*/  @!P1 IMAD.MOV.U32 R17, RZ, RZ, R9 ;  /* 0x000000ffff119224 */ /* 0x000fe400078e0009 */
[----:B---3--:R-:W-:-:S04]  /*0d40*/  IMAD.WIDE.U32 R12, R2, UR4, RZ ;  /* 0x00000004020c7c25 */ /* 0x008fc8000f8e00ff */
[----:B------:R-:W-:Y:S01]  /*0d50*/  IMAD R23, R2, UR5, RZ ;  /* 0x0000000502177c24 */ /* 0x000fe2000f8e02ff */
[----:B------:R0:W-:Y:S03]  /*0d60*/  STL.64 [R1], R12 ;  /* 0x0000000c01007387 */ /* 0x0001e60000100a00 */
[----:B------:R-:W-:Y:S01]  /*0d70*/  IMAD.IADD R23, R13, 0x1, R23 ;  /* 0x000000010d177824 */ /* 0x000fe200078e0217 */
[----:B------:R-:W-:Y:S06]  /*0d80*/  @P0 BRA `(.L_x_11) ;  /* 0x0000000000200947 */ /* 0x000fec0003800000 */
[----:B------:R-:W-:Y:S01]  /*0d90*/  UISETP.GE.U32.AND UP0, UPT, UR40, 0x5, UPT ;  /* 0x000000052800788c */ /* 0x000fe2000bf06070 */
[----:B------:R-:W-:Y:S01]  /*0da0*/  IADD3 R18, P0, R18, R12, RZ ;  /* 0x0000000c12127210 */ /* 0x000fe20007f1e0ff */
[----:B------:R-:W-:Y:S01]  /*0db0*/  UIMAD.WIDE.U32 UR4, UR40, -0x33333333, URZ ;  /* 0xcccccccd280478a5 */ /* 0x000fe2000f8e003f */
[----:B------:R-:W-:-:S03]  /*0dc0*/  UMOV UR39, URZ ;  /* 0x0000003f00277c82 */ /* 0x000fc60008000000 */
[----:B------:R-:W-:Y:S01]  /*0dd0*/  USHF.R.U32.HI UR4, URZ, 0x2, UR5 ;  /* 0x000000023f047899 */ /* 0x000fe20008011605 */
[----:B------:R-:W-:-:S03]  /*0de0*/  IMAD.X R17, R23, 0x1, R17, P0 ;  /* 0x0000000117117824 */ /* 0x000fc600000e0611 */
[----:B------:R-:W-:Y:S02]  /*0df0*/  UIMAD UR38, UR4, -0x5, UR40 ;  /* 0xfffffffb042678a4 */ /* 0x000fe4000f8e0228 */
[----:B------:R-:W-:-:S12]  /*0e00*/  @UP0 ULOP3.LUT UR39, UR4, 0x1, URZ, 0xc0, !UPT ;  /* 0x0000000104270892 */ /* 0x000fd8000f8ec03f */
.L_x_11:
[----:B------:R-:W-:Y:S01]  /*0e10*/  ISETP.GE.U32.AND P0, PT, R18, UR8, PT ;  /* 0x0000000812007c0c */ /* 0x000fe2000bf06070 */
[----:B------:R-:W-:Y:S01]  /*0e20*/  IMAD.MOV.U32 R19, RZ, RZ, -0x1 ;  /* 0xffffffffff137424 */ /* 0x000fe200078e00ff */
[----:B------:R-:W-:Y:S01]  /*0e30*/  PRMT R8, RZ, 0x7610, R8 ;  /* 0x00007610ff087816 */ /* 0x000fe20000000008 */
[----:B------:R-:W-:Y:S01]  /*0e40*/  IMAD.MOV.U32 R22, RZ, RZ, -0x1 ;  /* 0xffffffffff167424 */ /* 0x000fe200078e00ff */
[----:B------:R-:W-:Y:S01]  /*0e50*/  ISETP.GE.U32.AND.EX P0, PT, R17, UR9, PT, P0 ;  /* 0x0000000911007c0c */ /* 0x000fe2000bf06100 */
[----:B------:R-:W-:-:S12]  /*0e60*/  IMAD.MOV.U32 R2, RZ, RZ, -0x1 ;  /* 0xffffffffff027424 */ /* 0x000fd800078e00ff */
[----:B------:R-:W-:Y:S05]  /*0e70*/  @P0 BRA `(.L_x_12) ;  /* 0x00000004002c0947 */ /* 0x000fea0003800000 */
[----:B------:R-:W1:Y:S01]  /*0e80*/  LDC.64 R26, c[0x0][0x628] ;  /* 0x00018a00ff1a7b82 */ /* 0x000e620000000a00 */
[----:B------:R-:W-:Y:S02]  /*0e90*/  IMAD.MOV.U32 R8, RZ, RZ, R18 ;  /* 0x000000ffff087224 */ /* 0x000fe400078e0012 */
[----:B------:R-:W-:-:S05]  /*0ea0*/  IMAD.MOV.U32 R9, RZ, RZ, R17 ;  /* 0x000000ffff097224 */ /* 0x000fca00078e0011 */
[----:B------:R-:W3:Y:S08]  /*0eb0*/  LDC R2, c[0x0][0x630] ;  /* 0x00018c00ff027b82 */ /* 0x000ef00000000800 */
[----:B------:R-:W4:Y:S01]  /*0ec0*/  LDC.64 R28, c[0x0][0x620] ;  /* 0x00018800ff1c7b82 */ /* 0x000f220000000a00 */
[----:B-1----:R-:W-:-:S04]  /*0ed0*/  ISETP.NE.U32.AND P0, PT, R26, RZ, PT ;  /* 0x000000ff1a00720c */ /* 0x002fc80003f05070 */
[----:B------:R-:W-:-:S13]  /*0ee0*/  ISETP.NE.AND.EX P0, PT, R27, RZ, PT, P0 ;  /* 0x000000ff1b00720c */ /* 0x000fda0003f05300 */
[----:B---34-:R-:W-:Y:S05]  /*0ef0*/  @!P0 BRA `(.L_x_13) ;  /* 0x0000000000288947 */ /* 0x018fea0003800000 */
[----:B0-----:R-:W0:Y:S02]  /*0f00*/  LDC R13, c[0x0][0x634] ;  /* 0x00018d00ff0d7b82 */ /* 0x001e240000000800 */
[----:B0-----:R-:W-:-:S05]  /*0f10*/  IADD3 R13, P0, R18, R13, RZ ;  /* 0x0000000d120d7210 */ /* 0x001fca0007f1e0ff */
[----:B------:R-:W-:-:S04]  /*0f20*/  IMAD.X R15, RZ, RZ, R17, P0 ;  /* 0x000000ffff0f7224 */ /* 0x000fc800000e0611 */
[----:B------:R-:W-:-:S04]  /*0f30*/  IMAD.WIDE.U32 R8, R15, R26, RZ ;  /* 0x0000001a0f087225 */ /* 0x000fc800078e00ff */
[----:B------:R-:W-:-:S04]  /*0f40*/  IMAD.WIDE.U32 R10, P0, R13, R27, R8 ;  /* 0x0000001b0d0a7225 */ /* 0x000fc80007800008 */
[----:B------:R-:W-:-:S04]  /*0f50*/  IMAD.WIDE.U32 R8, R13, R26, RZ ;  /* 0x0000001a0d087225 */ /* 0x000fc800078e00ff */
[----:B------:R-:W-:Y:S01]  /*0f60*/  IMAD.X R13, RZ, RZ, RZ, P0 ;  /* 0x000000ffff0d7224 */ /* 0x000fe200000e06ff */
[----:B------:R-:W-:Y:S01]  /*0f70*/  IADD3 RZ, P0, R9, R10, RZ ;  /* 0x0000000a09ff7210 */ /* 0x000fe20007f1e0ff */
[----:B------:R-:W-:-:S04]  /*0f80*/  IMAD.MOV.U32 R12, RZ, RZ, R11 ;  /* 0x000000ffff0c7224 */ /* 0x000fc800078e000b */
[----:B------:R-:W-:-:S08]  /*0f90*/  IMAD.WIDE.U32.X R8, R15, R27, R12, P0 ;  /* 0x0000001b0f087225 */ /* 0x000fd000000e040c */
.L_x_13:
[----:B------:R-:W1:Y:S01]  /*0fa0*/  LDC.64 R32, c[0x0][0x640] ;  /* 0x00019000ff207b82 */ /* 0x000e620000000a00 */
[-C--:B------:R-:W-:Y:S01]  /*0fb0*/  SHF.R.U64 R30, R8, R2.reuse, R9 ;  /* 0x00000002081e7219 */ /* 0x080fe20000001209 */
[----:B------:R-:W-:Y:S01]  /*0fc0*/  IMAD.MOV.U32 R19, RZ, RZ, R17 ;  /* 0x000000ffff137224 */ /* 0x000fe200078e0011 */
[----:B------:R-:W-:Y:S02]  /*0fd0*/  SHF.R.U32.HI R2, RZ, R2, R9 ;  /* 0x00000002ff027219 */ /* 0x000fe40000011609 */
[----:B------:R-:W-:-:S03]  /*0fe0*/  IADD3 R11, P0, RZ, -R30, RZ ;  /* 0x8000001eff0b7210 */ /* 0x000fc60007f1e0ff */
[----:B------:R-:W3:Y:S02]  /*0ff0*/  LDC R10, c[0x0][0x618] ;  /* 0x00018600ff0a7b82 */ /* 0x000ee40000000800 */
[----:B------:R-:W-:-:S04]  /*1000*/  IMAD.X R9, RZ, RZ, ~R2, P0 ;  /* 0x000000ffff097224 */ /* 0x000fc800000e0e02 */
[-C--:B------:R-:W-:Y:S02]  /*1010*/  IMAD R2, R9, R28.reuse, RZ ;  /* 0x0000001c09027224 */ /* 0x080fe400078e02ff */
[----:B0-----:R-:W0:Y:S01]  /*1020*/  LDC R13, c[0x0][0x608] ;  /* 0x00018200ff0d7b82 */ /* 0x001e220000000800 */
[----:B------:R-:W-:-:S04]  /*1030*/  IMAD.WIDE.U32 R8, R11, R28, R18 ;  /* 0x0000001c0b087225 */ /* 0x000fc800078e0012 */
[----:B------:R-:W-:Y:S02]  /*1040*/  IMAD R11, R11, R29, R2 ;  /* 0x0000001d0b0b7224 */ /* 0x000fe400078e0202 */
[----:B------:R-:W-:Y:S01]  /*1050*/  IMAD.MOV.U32 R2, RZ, RZ, -0x1 ;  /* 0xffffffffff027424 */ /* 0x000fe200078e00ff */
[----:B------:R-:W4:Y:S01]  /*1060*/  LDC R31, c[0x0][0x658] ;  /* 0x00019600ff1f7b82 */ /* 0x000f220000000800 */
[----:B------:R-:W-:Y:S01]  /*1070*/  IMAD.IADD R9, R9, 0x1, R11 ;  /* 0x0000000109097824 */ /* 0x000fe200078e020b */
[----:B-1----:R-:W-:Y:S01]  /*1080*/  ISETP.NE.U32.AND P0, PT, R32, RZ, PT ;  /* 0x000000ff2000720c */ /* 0x002fe20003f05070 */
[----:B------:R-:W-:-:S03]  /*1090*/  IMAD.MOV.U32 R28, RZ, RZ, 0x1 ;  /* 0x00000001ff1c7424 */ /* 0x000fc600078e00ff */
[----:B------:R-:W-:Y:S02]  /*10a0*/  ISETP.NE.AND.EX P0, PT, R33, RZ, PT, P0 ;  /* 0x000000ff2100720c */ /* 0x000fe40003f05300 */
[----:B------:R-:W1:Y:S01]  /*10b0*/  LDC R27, c[0x0][0x600] ;  /* 0x00018000ff1b7b82 */ /* 0x000e620000000800 */
[-CC-:B---3--:R-:W-:Y:S02]  /*10c0*/  SHF.R.U64 R25, R8, R10.reuse, R9.reuse ;  /* 0x0000000a08197219 */ /* 0x188fe40000001209 */
[----:B------:R-:W-:-:S05]  /*10d0*/  SHF.R.U32.HI R8, RZ, R10, R9 ;  /* 0x0000000aff087219 */ /* 0x000fca0000011609 */
[----:B------:R-:W3:Y:S01]  /*10e0*/  LDC R22, c[0x0][0x648] ;  /* 0x00019200ff167b82 */ /* 0x000ee20000000800 */
[-CC-:B0-----:R-:W-:Y:S02]  /*10f0*/  SHF.R.U64 R34, R25, R13.reuse, R8.reuse ;  /* 0x0000000d19227219 */ /* 0x181fe40000001208 */
[----:B------:R-:W-:-:S05]  /*1100*/  SHF.R.U32.HI R8, RZ, R13, R8 ;  /* 0x0000000dff087219 */ /* 0x000fca0000011608 */
[----:B------:R-:W0:Y:S01]  /*1110*/  LDC R26, c[0x0][0x638] ;  /* 0x00018e00ff1a7b82 */ /* 0x000e220000000800 */
[-CC-:B----4-:R-:W-:Y:S02]  /*1120*/  SHF.R.U64 R36, R34, R31.reuse, R8.reuse ;  /* 0x0000001f22247219 */ /* 0x190fe40000001208 */
[-C--:B------:R-:W-:Y:S02]  /*1130*/  SHF.L.U32 R2, R2, R31.reuse, RZ ;  /* 0x0000001f02027219 */ /* 0x080fe400000006ff */
[----:B------:R-:W-:Y:S01]  /*1140*/  SHF.R.U32.HI R9, RZ, R31, R8 ;  /* 0x0000001fff097219 */ /* 0x000fe20000011608 */
[----:B------:R-:W-:Y:S01]  /*1150*/  IMAD.MOV.U32 R8, RZ, RZ, R36 ;  /* 0x000000ffff087224 */ /* 0x000fe200078e0024 */
[----:B------:R-:W-:Y:S01]  /*1160*/  LOP3.LUT R15, RZ, R2, RZ, 0x33, !PT ;  /* 0x00000002ff0f7212 */ /* 0x000fe200078e33ff */
[----:B------:R-:W4:Y:S01]  /*1170*/  LDC R29, c[0x0][0x610] ;  /* 0x00018400ff1d7b82 */ /* 0x000f220000000800 */
[----:B------:R-:W-:Y:S05]  /*1180*/  @!P0 BRA `(.L_x_14) ;  /* 0x0000000000288947 */ /* 0x000fea0003800000 */
[----:B------:R-:W2:Y:S02]  /*1190*/  LDC R13, c[0x0][0x64c] ;  /* 0x00019300ff0d7b82 */ /* 0x000ea40000000800 */
[----:B--2---:R-:W-:-:S05]  /*11a0*/  IADD3 R13, P0, R36, R13, RZ ;  /* 0x0000000d240d7210 */ /* 0x004fca0007f1e0ff */
        /* <DEDUP_REMOVED lines=8> */
.L_x_14:
[----:B---3--:R-:W-:Y:S01]  /*1230*/  SHF.R.U64 R7, R8, R22, R9 ;  /* 0x0000001608077219 */ /* 0x008fe20000001209 */
[----:B-1----:R-:W-:Y:S01]  /*1240*/  VIADD R8, R27, 0xffffffff ;  /* 0xffffffff1b087836 */ /* 0x002fe20000000000 */
[----:B------:R-:W-:Y:S01]  /*1250*/  SHF.L.U32 R2, R28, R31, RZ ;  /* 0x0000001f1c027219 */ /* 0x000fe200000006ff */
[----:B------:R-:W-:Y:S01]  /*1260*/  @P1 IMAD R20, R21, R24, R6 ;  /* 0x0000001815141224 */ /* 0x000fe200078e0206 */
[----:B------:R-:W-:Y:S01]  /*1270*/  LOP3.LUT R15, R34, R15, RZ, 0xc0, !PT ;  /* 0x0000000f220f7212 */ /* 0x000fe200078ec0ff */
[----:B------:R-:W-:Y:S01]  /*1280*/  IMAD.MOV R9, RZ, RZ, -R7 ;  /* 0x000000ffff097224 */ /* 0x000fe200078e0a07 */
[----:B------:R-:W-:Y:S01]  /*1290*/  LOP3.LUT R8, R25, R8, RZ, 0xc0, !PT ;  /* 0x0000000819087212 */ /* 0x000fe200078ec0ff */
[----:B------:R-:W-:Y:S02]  /*12a0*/  IMAD.MOV.U32 R6, RZ, RZ, 0x1 ;  /* 0x00000001ff067424 */ /* 0x000fe400078e00ff */
[----:B------:R-:W-:Y:S02]  /*12b0*/  IMAD R15, R2, R7, R15 ;  /* 0x00000007020f7224 */ /* 0x000fe400078e020f */
[----:B0-----:R-:W-:-:S02]  /*12c0*/  IMAD R2, R9, R26, R36 ;  /* 0x0000001a09027224 */ /* 0x001fc400078e0224 */
[----:B----4-:R-:W-:Y:S02]  /*12d0*/  IMAD R19, R15, R29, R20 ;  /* 0x0000001d0f137224 */ /* 0x010fe400078e0214 */
[--C-:B------:R-:W-:Y:S01]  /*12e0*/  IMAD R2, R2, R27, R8.reuse ;  /* 0x0000001b02027224 */ /* 0x100fe200078e0208 */
[----:B------:R-:W-:-:S04]  /*12f0*/  PRMT R8, R6, 0x7610, R8 ;  /* 0x0000761006087816 */ /* 0x000fc80000000008 */
[----:B------:R-:W-:Y:S02]  /*1300*/  SEL R22, R2, R19, !P1 ;  /* 0x0000001302167207 */ /* 0x000fe40004800000 */
[----:B------:R-:W-:Y:S01]  /*1310*/  SEL R19, R19, R2, !P1 ;  /* 0x0000000213137207 */ /* 0x000fe20004800000 */
[----:B------:R-:W-:-:S07]  /*1320*/  IMAD.MOV.U32 R2, RZ, RZ, R30 ;  /* 0x000000ffff027224 */ /* 0x000fce00078e001e */
.L_x_12:
[----:B------:R-:W-:Y:S05]  /*1330*/  @!P3 BRA `(.L_x_15) ;  /* 0x00000000000cb947 */ /* 0x000fea0003800000 */
[----:B------:R-:W-:Y:S01]  /*1340*/  UCGABAR_WAIT ;  /* 0x0000000000007dc7 */ /* 0x000fe20008000000 */
[----:B------:R-:W-:Y:S01]  /*1350*/  CCTL.IVALL ;  /* 0x00000000ff00798f */ /* 0x000fe20002000000 */
[----:B------:R-:W-:Y:S05]  /*1360*/  BRA `(.L_x_16) ;  /* 0x0000000000047947 */ /* 0x000fea0003800000 */
.L_x_15:
[----:B------:R-:W-:Y:S06]  /*1370*/  BAR.SYNC.DEFER_BLOCKING 0x0 ;  /* 0x0000000000007b1d */ /* 0x000fec0000010000 */
.L_x_16:
[----:B------:R-:W-:Y:S05]  /*1380*/  @!P2 BRA `(.L_x_17) ;  /* 0x000000900080a947 */ /* 0x000fea0003800000 */
[----:B------:R-:W-:-:S13]  /*1390*/  ISETP.GT.U32.AND P0, PT, R35, 0x1, PT ;  /* 0x000000012300780c */ /* 0x000fda0003f04070 */
[----:B------:R-:W-:Y:S05]  /*13a0*/  @P0 EXIT ;  /* 0x000000000000094d */ /* 0x000fea0003800000 */
.L_x_18:
[----:B------:R-:W-:-:S08]  /*13b0*/  NOP ;  /* 0x0000000000007918 */ /* 0x000fd00000000000 */
[----:B------:R-:W1:Y:S02]  /*13c0*/  USETMAXREG.TRY_ALLOC.CTAPOOL UP0, 0xe8 ;  /* 0x000000e8000079c8 */ /* 0x000e640008000600 */
[----:B-1----:R-:W-:-:S13]  /*13d0*/  PLOP3.LUT P0, PT, PT, PT, UP0, 0x80, 0x0 ;  /* 0x000000000000781c */ /* 0x002fda0003f0f008 */
[----:B------:R-:W-:Y:S05]  /*13e0*/  @!P0 BRA `(.L_x_18) ;  /* 0xfffffffc00f08947 */ /* 0x000fea000383ffff */
[----:B------:R-:W-:-:S13]  /*13f0*/  LOP3.LUT P0, RZ, R8, 0xff, RZ, 0xc0, !PT ;  /* 0x000000ff08ff7812 */ /* 0x000fda000780c0ff */
[----:B------:R-:W-:Y:S05]  /*1400*/  @!P0 EXIT ;  /* 0x000000000000894d */ /* 0x000fea0003800000 */
[----:B------:R-:W1:Y:S01]  /*1410*/  S2UR UR4, SR_CgaCtaId ;  /* 0x00000000000479c3 */ /* 0x000e620000008800 */
[----:B--2---:R-:W-:Y:S01]  /*1420*/  VIADD R0, R0, 0xffffffff ;  /* 0xffffffff00007836 */ /* 0x004fe20000000000 */
[CC--:B------:R-:W-:Y:S01]  /*1430*/  LEA.HI R4, R14.reuse, R3.reuse, RZ, 0x2 ;  /* 0x000000030e047211 */ /* 0x0c0fe200078f10ff */
[----:B------:R-:W-:Y:S01]  /*1440*/  UMOV UR41, 0x400 ;  /* 0x0000040000297882 */ /* 0x000fe20000000000 */
[----:B------:R-:W-:Y:S01]  /*1450*/  LEA.HI R14, R14, R3, RZ, 0x5 ;  /* 0x000000030e0e7211 */ /* 0x000fe200078f28ff */
[----:B------:R-:W-:Y:S01]  /*1460*/  UISETP.LT.AND UP0, UPT, UR40, 0x1, UPT ;  /* 0x000000012800788c */ /* 0x000fe2000bf01270 */
[----:B------:R-:W-:Y:S01]  /*1470*/  R2UR UR42, R0 ;  /* 0x00000000002a72ca */ /* 0x000fe200000e0000 */
[----:B------:R-:W-:Y:S01]  /*1480*/  USHF.L.U32 UR44, UR40, 0x1, URZ ;  /* 0x00000001282c7899 */ /* 0x000fe2000800063f */
[--C-:B------:R-:W-:Y:S01]  /*1490*/  SHF.R.S32.HI R156, RZ, 0x2, R4.reuse ;  /* 0x00000002ff9c7819 */ /* 0x100fe20000011404 */
[----:B------:R-:W-:Y:S01]  /*14a0*/  USEL UR43, UR40, 0x1, UP0 ;  /* 0x00000001282b7887 */ /* 0x000fe20008000000 */
[----:B------:R-:W-:-:S02]  /*14b0*/  SHF.R.S32.HI R5, RZ, 0x1f, R4 ;  /* 0x0000001fff057819 */ /* 0x000fc40000011404 */
[----:B------:R-:W-:Y:S01]  /*14c0*/  LOP3.LUT R158, R4, 0xfffffffc, RZ, 0xc0, !PT ;  /* 0xfffffffc049e7812 */ /* 0x000fe200078ec0ff */
[----:B------:R-:W-:Y:S01]  /*14d0*/  UIADD3 UR43, -UR43, UR40, URZ ;  /* 0x000000282b2b7290 */ /* 0x000fe2000fffe13f */
[----:B------:R-:W-:Y:S02]  /*14e0*/  LEA.HI R5, R5, R156, RZ, 0x3 ;  /* 0x0000009c05057211 */ /* 0x000fe400078f18ff */
[----:B------:R-:W-:Y:S01]  /*14f0*/  ISETP.NE.AND P0, PT, R0, RZ, PT ;  /* 0x000000ff0000720c */ /* 0x000fe20003f05270 */
[----:B------:R-:W-:Y:S01]  /*1500*/  IMAD.IADD R158, R3, 0x1, -R158 ;  /* 0x00000001039e7824 */ /* 0x000fe200078e0a9e */
[----:B------:R-:W-:Y:S01]  /*1510*/  LOP3.LUT R5, R5, 0xfffffff8, RZ, 0xc0, !PT ;  /* 0xfffffff805057812 */ /* 0x000fe200078ec0ff */
[----:B------:R-:W-:Y:S01]  /*1520*/  USHF.L.U32 UR42, UR42, 0x3, URZ ;  /* 0x000000032a2a7899 */ /* 0x000fe2000800063f */
[----:B------:R-:W-:Y:S02]  /*1530*/  LOP3.LUT R176, R16, 0x1, RZ, 0xfc, !PT ;  /* 0x0000000110b07812 */ /* 0x000fe400078efcff */
[----:B------:R-:W-:Y:S01]  /*1540*/  SEL R177, RZ, 0x1, P0 ;  /* 0x00000001ffb17807 */ /* 0x000fe20000000000 */
[----:B------:R-:W-:Y:S01]  /*1550*/  IMAD.IADD R156, R156, 0x1, -R5 ;  /* 0x000000019c9c7824 */ /* 0x000fe200078e0a05 */
[----:B-1----:R-:W-:Y:S01]  /*1560*/  ULEA UR41, UR4, UR41, 0x18 ;  /* 0x0000002904297291 */ /* 0x002fe2000f8ec03f */
[----:B------:R-:W-:Y:S01]  /*1570*/  SHF.R.S32.HI R5, RZ, 0x5, R14 ;  /* 0x00000005ff057819 */ /* 0x000fe2000001140e */
[----:B------:R-:W-:Y:S01]  /*1580*/  IMAD.U32 R160, RZ, RZ, UR42 ;  /* 0x0000002affa07e24 */ /* 0x000fe2000f8e00ff */
[----:B------:R-:W-:Y:S01]  /*1590*/  ULDC UR4, c[0x0][0x284] ;  /* 0x0000a10000047ab9 */ /* 0x000fe20000000800 */
[----:B------:R-:W-:Y:S01]  /*15a0*/  UIADD3 UR45, UR41, 0x60, URZ ;  /* 0x00000060292d7890 */ /* 0x000fe2000fffe03f */
[--C-:B------:R-:W-:Y:S01]  /*15b0*/  SHF.R.S32.HI R157, RZ, 0x1f, R156.reuse ;  /* 0x0000001fff9d7819 */ /* 0x100fe2000001149c */
[----:B------:R-:W-:Y:S01]  /*15c0*/  IMAD R163, R5, -0x10, -R156 ;  /* 0xfffffff005a37824 */ /* 0x000fe200078e0a9c */
[----:B------:R-:W-:-:S02]  /*15d0*/  LOP3.LUT R162, R160, 0x8, RZ, 0xc0, !PT ;  /* 0x00000008a0a27812 */ /* 0x000fc400078ec0ff */
[----:B------:R-:W-:Y:S01]  /*15e0*/  LOP3.LUT R160, R160, 0x8, RZ, 0xc, !PT ;  /* 0x00000008a0a07812 */ /* 0x000fe200078e0cff */
[----:B------:R-:W-:Y:S01]  /*15f0*/  IMAD.U32 R159, RZ, RZ, UR45 ;  /* 0x0000002dff9f7e24 */ /* 0x000fe2000f8e00ff */
[----:B------:R-:W-:Y:S01]  /*1600*/  LOP3.LUT R162, R162, 0x18, RZ, 0x3c, !PT ;  /* 0x00000018a2a27812 */ /* 0x000fe200078e3cff */
[----:B------:R-:W-:-:S04]  /*1610*/  IMAD.WIDE R156, R5, 0x10, R156 ;  /* 0x00000010059c7825 */ /* 0x000fc800078e029c */
[----:B------:R-:W-:Y:S02]  /*1620*/  VIADD R161, R159, UR42 ;  /* 0x0000002a9fa17c36 */ /* 0x000fe40008000000 */
[----:B------:R-:W-:-:S07]  /*1630*/  VIADD R163, R163, UR4 ;  /* 0x00000004a3a37c36 */ /* 0x000fce0008000000 */
.L_x_294:
[----:B------:R-:W-:Y:S01]  /*1640*/  SHF.L.U32 R0, R177, 0x1f, RZ ;  /* 0x0000001fb1007819 */ /* 0x000fe200000006ff */
[----:B------:R-:W-:Y:S02]  /*1650*/  ULDC UR4, c[0x0][0x28c] ;  /* 0x0000a30000047ab9 */ /* 0x000fe40000000800 */
[----:B------:R-:W-:Y:S01]  /*1660*/  ISETP.LT.AND P1, PT, RZ, UR4, PT ;  /* 0x00000004ff007c0c */ /* 0x000fe2000bf21270 */
[----:B------:R-:W1:Y:S02]  /*1670*/  SYNCS.PHASECHK.TRANS64.TRYWAIT P0, [R159+UR42], R0 ;  /* 0x000000009f0075a7 */ /* 0x000e64000800016a */
[----:B01-34-:R-:W-:Y:S10]  /*1680*/  @!P0 BRA `(.L_x_19) ;  /* 0x0000009c00f88947 */ /* 0x01bff40003800000 */
.L_x_317:
[----:B------:R-:W-:Y:S05]  /*1690*/  @P1 BRA `(.L_x_20) ;  /* 0x0000000000401947 */ /* 0x000fea0003800000 */
[----:B-1----:R-:W-:Y:S01]  /*16a0*/  MOV R0, 0x0 ;  /* 0x0000000000007802 */ /* 0x002fe20000000f00 */
[----:B------:R-:W-:Y:S01]  /*16b0*/  ULDC.64 UR4, c[0x4][0x68] ;  /* 0x01001a0000047ab9 */ /* 0x000fe20000000a00 */
[----:B------:R-:W-:Y:S01]  /*16c0*/  ULDC.64 UR6, c[0x4][0x8] ;  /* 0x0100020000067ab9 */ /* 0x000fe20000000a00 */
[----:B------:R-:W-:Y:S01]  /*16d0*/  IMAD.U32 R4, RZ, RZ, UR4 ;  /* 0x00000004ff047e24 */ /* 0x000fe2000f8e00ff */
[----:B------:R1:W2:Y:S01]  /*16e0*/  LDC.64 R14, c[0x4][R0] ;  /* 0x01000000000e7b82 */ /* 0x0002a20000000a00 */
[----:B------:R-:W-:Y:S01]  /*16f0*/  IMAD.U32 R5, RZ, RZ, UR5 ;  /* 0x00000005ff057e24 */ /* 0x000fe2000f8e00ff */
[----:B------:R-:W-:Y:S01]  /*1700*/  ULDC.64 UR4, c[0x4][0x70] ;  /* 0x01001c0000047ab9 */ /* 0x000fe20000000a00 */
[----:B------:R-:W-:Y:S02]  /*1710*/  IMAD.U32 R10, RZ, RZ, UR6 ;  /* 0x00000006ff0a7e24 */ /* 0x000fe4000f8e00ff */
[----:B------:R-:W-:Y:S02]  /*1720*/  IMAD.U32 R6, RZ, RZ, UR4 ;  /* 0x00000004ff067e24 */ /* 0x000fe4000f8e00ff */
[----:B------:R-:W-:-:S02]  /*1730*/  IMAD.U32 R7, RZ, RZ, UR5 ;  /* 0x00000005ff077e24 */ /* 0x000fc4000f8e00ff */
[----:B------:R-:W-:Y:S02]  /*1740*/  IMAD.U32 R11, RZ, RZ, UR7 ;  /* 0x00000007ff0b7e24 */ /* 0x000fe4000f8e00ff */
[----:B------:R-:W-:Y:S02]  /*1750*/  IMAD.MOV.U32 R8, RZ, RZ, 0x1e1 ;  /* 0x000001e1ff087424 */ /* 0x000fe400078e00ff */
[----:B0-----:R-:W-:Y:S02]  /*1760*/  IMAD.MOV.U32 R12, RZ, RZ, 0x1 ;  /* 0x00000001ff0c7424 */ /* 0x001fe400078e00ff */
[----:B-1----:R-:W-:-:S07]  /*1770*/  IMAD.MOV.U32 R13, RZ, RZ, RZ ;  /* 0x000000ffff0d7224 */ /* 0x002fce00078e00ff */
[----:B------:R-:W-:-:S07]  /*1780*/  LEPC R20, `(.L_x_20) ;  /* 0x000000001014794e */ /* 0x000fce0000000000 */
[----:B--2--5:R-:W-:Y:S05]  /*1790*/  CALL.ABS.NOINC R14 ;  /* 0x000000000e007343 */ /* 0x024fea0003c00000 */
.L_x_20:
[----:B------:R-:W-:-:S13]  /*17a0*/  ISETP.NE.AND P0, PT, R176, 0x3, PT ;  /* 0x00000003b000780c */ /* 0x000fda0003f05270 */
[----:B------:R-:W-:Y:S05]  /*17b0*/  @!P0 BRA `(.L_x_21) ;  /* 0x0000000000048947 */ /* 0x000fea0003800000 */
[----:B------:R-:W-:Y:S01]  /*17c0*/  BPT.TRAP 0x1 ;  /* 0x000000040000795c */ /* 0x000fe20000300000 */
.L_x_21:
[----:B------:R-:W-:Y:S02]  /*17d0*/  IMAD.U32 R3, RZ, RZ, UR38 ;  /* 0x00000026ff037e24 */ /* 0x000fe4000f8e00ff */
[----:B-1----:R-:W-:-:S03]  /*17e0*/  IMAD.U32 R0, RZ, RZ, UR39 ;  /* 0x00000027ff007e24 */ /* 0x002fc6000f8e00ff */
[----:B------:R-:W-:Y:S02]  /*17f0*/  LEA R3, R3, UR41, 0x3 ;  /* 0x0000002903037c11 */ /* 0x000fe4000f8e18ff */
[----:B------:R-:W-:-:S04]  /*1800*/  SHF.L.U32 R0, R0, 0x1f, RZ ;  /* 0x0000001f00007819 */ /* 0x000fc800000006ff */
[----:B------:R1:W2:Y:S01]  /*1810*/  SYNCS.PHASECHK.TRANS64.TRYWAIT P1, [R3+URZ], R0 ;  /* 0x00000000030075a7 */ /* 0x0002a2000802017f */
[----:B------:R-:W-:Y:S05]  /*1820*/  @!P0 BRA `(.L_x_22) ;  /* 0x0000000000048947 */ /* 0x000fea0003800000 */
[----:B------:R-:W-:Y:S01]  /*1830*/  BPT.TRAP 0x1 ;  /* 0x000000040000795c */ /* 0x000fe20000300000 */
.L_x_22:
[----:B------:R-:W-:-:S05]  /*1840*/  IMAD.U32 R4, RZ, RZ, UR43 ;  /* 0x0000002bff047e24 */ /* 0x000fca000f8e00ff */
[----:B------:R-:W-:Y:S01]  /*1850*/  ISETP.GE.AND P2, PT, R4, 0x1, PT ;  /* 0x000000010400780c */ /* 0x000fe20003f46270 */
[----:B--2---:R-:W-:-:S12]  /*1860*/  @P1 BRA `(.L_x_23) ;  /* 0x0000000000081947 */ /* 0x004fd80003800000 */
[----:B------:R-:W2:Y:S02]  /*1870*/  SYNCS.PHASECHK.TRANS64.TRYWAIT P1, [R3+URZ], R0 ;  /* 0x00000000030075a7 */ /* 0x000ea4000802017f */
[----:B--2---:R-:W-:Y:S05]  /*1880*/  @!P1 BRA `(.L_x_24) ;  /* 0x0000009c008c9947 */ /* 0x004fea0003800000 */
.L_x_23:
[----:B------:R-:W-:Y:S05]  /*1890*/  WARPSYNC.ALL ;  /* 0x0000000000007948 */ /* 0x000fea0003800000 */
[----:B------:R-:W-:Y:S01]  /*18a0*/  UIADD3 UR4, UR41, 0x180, URZ ;  /* 0x0000018029047890 */ /* 0x000fe2000fffe03f */
[----:B------:R-:W-:Y:S01]  /*18b0*/  WARPGROUP.ARRIVE ;  /* 0x00000000000079c5 */ /* 0x000fe20000000000 */
[----:B------:R-:W-:Y:S02]  /*18c0*/  UIADD3 UR5, UR41, 0xa180, URZ ;  /* 0x0000a18029057890 */ /* 0x000fe4000fffe03f */
[----:B------:R-:W-:Y:S02]  /*18d0*/  USHF.R.U32.HI UR4, URZ, 0x4, UR4 ;  /* 0x000000043f047899 */ /* 0x000fe40008011604 */
[----:B------:R-:W-:-:S02]  /*18e0*/  USHF.R.U32.HI UR5, URZ, 0x4, UR5 ;  /* 0x000000043f057899 */ /* 0x000fc40008011605 */
[----:B------:R-:W-:Y:S02]  /*18f0*/  ULOP3.LUT UR4, UR4, 0x3fff, URZ, 0xc0, !UPT ;  /* 0x00003fff04047892 */ /* 0x000fe4000f8ec03f */
[----:B------:R-:W-:Y:S02]  /*1900*/  ULOP3.LUT UR5, UR5, 0x3fff, URZ, 0xc0, !UPT ;  /* 0x00003fff05057892 */ /* 0x000fe4000f8ec03f */
[----:B------:R-:W-:Y:S02]  /*1910*/  ULOP3.LUT UR8, UR4, 0x10000, URZ, 0xfc, !UPT ;  /* 0x0001000004087892 */ /* 0x000fe4000f8efc3f */
[----:B------:R-:W-:Y:S02]  /*1920*/  ULOP3.LUT UR9, UR5, 0x10000, URZ, 0xfc, !UPT ;  /* 0x0001000005097892 */ /* 0x000fe4000f8efc3f */
[----:B------:R-:W-:Y:S02]  /*1930*/  ULEA UR10, UR38, UR8, 0x9 ;  /* 0x00000008260a7291 */ /* 0x000fe4000f8e483f */
[----:B------:R-:W-:Y:S01]  /*1940*/  ULEA UR11, UR38, UR9, 0xb ;  /* 0x00000009260b7291 */ /* 0x000fe2000f8e583f */
[----:B------:R-:W-:Y:S01]  /*1950*/  UMOV UR5, 0x40000040 ;  /* 0x4000004000057882 */ /* 0x000fe20000000000 */
[----:B------:R-:W-:-:S03]  /*1960*/  UMOV UR7, 0x40000040 ;  /* 0x4000004000077882 */ /* 0x000fc60000000000 */
[----:B------:R-:W-:Y:S02]  /*1970*/  UMOV UR4, UR10 ;  /* 0x0000000a00047c82 */ /* 0x000fe40008000000 */
[----:B------:R-:W-:Y:S02]  /*1980*/  UMOV UR6, UR11 ;  /* 0x0000000b00067c82 */ /* 0x000fe40008000000 */
[----:B------:R-:W-:Y:S01]  /*1990*/  HGMMA.64x256x8.F32.TF32 R24, gdesc[UR4], RZ, !UPT, gsb0 ;  /* 0x07e00000041879f0 */ /* 0x000fe2000c0028ff */
[----:B------:R-:W-:Y:S02]  /*19a0*/  UIADD3 UR4, UR10, 0x2, URZ ;  /* 0x000000020a047890 */ /* 0x000fe4000fffe03f */
[----:B------:R-:W-:Y:S01]  /*19b0*/  UIADD3 UR6, UR11, 0x2, URZ ;  /* 0x000000020b067890 */ /* 0x000fe2000fffe03f */
[----:B------:R-:W-:Y:S01]  /*19c0*/  UMOV UR5, 0x40000040 ;  /* 0x4000004000057882 */ /* 0x000fe20000000000 */
[----:B------:R-:W-:Y:S01]  /*19d0*/  UMOV UR7, 0x40000040 ;  /* 0x4000004000077882 */ /* 0x000fe20000000000 */
[----:B------:R-:W-:-:S02]  /*19e0*/  WARPGROUP.DEPBAR.LE gsb0, 0x0 ;  /* 0x00008000000079c5 */ /* 0x000fc40000010000 */
[----:B------:R-:W-:-:S15]  /*19f0*/  WARPGROUP.ARRIVE ;  /* 0x00000000000079c5 */ /* 0x000fde0000000000 */
[----:B------:R-:W-:-:S05]  /*1a00*/  NOP ;  /* 0x0000000000007918 */ /* 0x000fca0000000000 */
[----:B------:R-:W-:Y:S01]  /*1a10*/  HGMMA.64x256x8.F32.TF32 R24, gdesc[UR4], R24, gsb0 ;  /* 0x07e00000041879f0 */ /* 0x000fe20008002818 */
[----:B------:R-:W-:Y:S02]  /*1a20*/  UIADD3 UR4, UR10, 0x4, URZ ;  /* 0x000000040a047890 */ /* 0x000fe4000fffe03f */
[----:B------:R-:W-:Y:S01]  /*1a30*/  UIADD3 UR6, UR11, 0x4, URZ ;  /* 0x000000040b067890 */ /* 0x000fe2000fffe03f */
[----:B------:R-:W-:Y:S01]  /*1a40*/  UMOV UR5, 0x40000040 ;  /* 0x4000004000057882 */ /* 0x000fe20000000000 */
[----:B------:R-:W-:Y:S01]  /*1a50*/  UMOV UR7, 0x40000040 ;  /* 0x4000004000077882 */ /* 0x000fe20000000000 */
[----:B------:R-:W-:Y:S02]  /*1a60*/  WARPGROUP.DEPBAR.LE gsb0, 0x0 ;  /* 0x00008000000079c5 */ /* 0x000fe40000010000 */
        /* <DEDUP_REMOVED lines=10> */
[----:B------:R-:W-:Y:S03]  /*1b10*/  HGMMA.64x256x8.F32.TF32 R24, gdesc[UR4], R24, gsb0 ;  /* 0x07e00000041879f0 */ /* 0x000fe60008002818 */
[----:B------:R-:W-:Y:S02]  /*1b20*/  WARPGROUP.DEPBAR.LE gsb0, 0x0 ;  /* 0x00008000000079c5 */ /* 0x000fe40000010000 */
[----:B------:R-:W-:Y:S05]  /*1b30*/  @!P2 BRA `(.L_x_25) ;  /* 0x000000040020a947 */ /* 0x000fea0003800000 */
[----:B------:R-:W-:Y:S01]  /*1b40*/  UIADD3 UR4, UR38, 0x1, URZ ;  /* 0x0000000126047890 */ /* 0x000fe2000fffe03f */
[----:B-12---:R-:W-:Y:S02]  /*1b50*/  IMAD.U32 R0, RZ, RZ, UR43 ;  /* 0x0000002bff007e24 */ /* 0x006fe4000f8e00ff */
[----:B------:R-:W-:Y:S01]  /*1b60*/  IMAD.U32 R3, RZ, RZ, UR38 ;  /* 0x00000026ff037e24 */ /* 0x000fe2000f8e00ff */
[----:B------:R-:W-:-:S04]  /*1b70*/  UISETP.NE.AND UP0, UPT, UR4, 0x5, UPT ;  /* 0x000000050400788c */ /* 0x000fc8000bf05270 */
[----:B------:R-:W-:Y:S02]  /*1b80*/  USEL UR5, URZ, 0x1, UP0 ;  /* 0x000000013f057887 */ /* 0x000fe40008000000 */
[----:B------:R-:W-:Y:S02]  /*1b90*/  USEL UR10, UR4, URZ, UP0 ;  /* 0x0000003f040a7287 */ /* 0x000fe40008000000 */
[----:B------:R-:W-:-:S06]  /*1ba0*/  ULOP3.LUT UR5, UR39, UR5, URZ, 0x3c, !UPT ;  /* 0x0000000527057292 */ /* 0x000fcc000f8e3c3f */
[----:B------:R-:W-:-:S07]  /*1bb0*/  IMAD.U32 R6, RZ, RZ, UR5 ;  /* 0x00000005ff067e24 */ /* 0x000fce000f8e00ff */
.L_x_32:
[----:B------:R-:W-:Y:S05]  /*1bc0*/  @!P0 BRA `(.L_x_26) ;  /* 0x0000000000048947 */ /* 0x000fea0003800000 */
[----:B------:R-:W-:Y:S01]  /*1bd0*/  BPT.TRAP 0x1 ;  /* 0x000000040000795c */ /* 0x000fe20000300000 */
.L_x_26:
[----:B------:R-:W-:Y:S01]  /*1be0*/  ULEA UR4, UR10, UR41, 0x3 ;  /* 0x000000290a047291 */ /* 0x000fe2000f8e183f */
[----:B------:R-:W-:-:S08]  /*1bf0*/  SHF.L.U32 R4, R6, 0x1f, RZ ;  /* 0x0000001f06047819 */ /* 0x000fd000000006ff */
[----:B------:R1:W2:Y:S01]  /*1c00*/  SYNCS.PHASECHK.TRANS64.TRYWAIT P1, [UR4], R4 ;  /* 0x00000004ff0075a7 */ /* 0x0002a20008020144 */
[----:B------:R-:W-:Y:S05]  /*1c10*/  @!P0 BRA `(.L_x_27) ;  /* 0x0000000000048947 */ /* 0x000fea0003800000 */
[----:B------:R-:W-:Y:S01]  /*1c20*/  BPT.TRAP 0x1 ;  /* 0x000000040000795c */ /* 0x000fe20000300000 */
.L_x_27:
[----:B--2---:R-:W-:Y:S05]  /*1c30*/  @P1 BRA `(.L_x_28) ;  /* 0x0000000000081947 */ /* 0x004fea0003800000 */
[----:B------:R-:W2:Y:S02]  /*1c40*/  SYNCS.PHASECHK.TRANS64.TRYWAIT P1, [UR4], R4 ;  /* 0x00000004ff0075a7 */ /* 0x000ea40008020144 */
[----:B--2---:R-:W-:Y:S05]  /*1c50*/  @!P1 BRA `(.L_x_29) ;  /* 0x0000009800ac9947 */ /* 0x004fea0003800000 */
.L_x_28:
[----:B------:R-:W-:Y:S01]  /*1c60*/  ULEA UR11, UR10, UR8, 0x9 ;  /* 0x000000080a0b7291 */ /* 0x000fe2000f8e483f */
[----:B------:R-:W-:Y:S01]  /*1c70*/  WARPGROUP.ARRIVE ;  /* 0x00000000000079c5 */ /* 0x000fe20000000000 */
[----:B------:R-:W-:Y:S01]  /*1c80*/  ULEA UR12, UR10, UR9, 0xb ;  /* 0x000000090a0c7291 */ /* 0x000fe2000f8e583f */
[----:B------:R-:W-:Y:S01]  /*1c90*/  UMOV UR5, 0x40000040 ;  /* 0x4000004000057882 */ /* 0x000fe20000000000 */
[----:B------:R-:W-:-:S03]  /*1ca0*/  UMOV UR7, 0x40000040 ;  /* 0x4000004000077882 */ /* 0x000fc60000000000 */
[----:B------:R-:W-:Y:S02]  /*1cb0*/  UMOV UR4, UR11 ;  /* 0x0000000b00047c82 */ /* 0x000fe40008000000 */
[----:B------:R-:W-:Y:S02]  /*1cc0*/  UMOV UR6, UR12 ;  /* 0x0000000c00067c82 */ /* 0x000fe40008000000 */
[----:B------:R-:W-:Y:S01]  /*1cd0*/  HGMMA.64x256x8.F32.TF32 R24, gdesc[UR4], R24, gsb0 ;  /* 0x07e00000041879f0 */ /* 0x000fe20008002818 */
        /* <DEDUP_REMOVED lines=26> */
[----:B------:R-:W-:Y:S01]  /*1e80*/  BPT.TRAP 0x1 ;  /* 0x000000040000795c */ /* 0x000fe20000300000 */
.L_x_30:
[----:B------:R-:W-:-:S13]  /*1e90*/  ISETP.NE.AND P1, PT, R155, RZ, PT ;  /* 0x000000ff9b00720c */ /* 0x000fda0003f25270 */
[----:B-12---:R-:W-:-:S05]  /*1ea0*/  @P1 LEA R4, R3, UR41, 0x3 ;  /* 0x0000002903041c11 */ /* 0x006fca000f8e18ff */
[----:B------:R-:W-:-:S05]  /*1eb0*/  @P1 VIADD R5, R4, 0x28 ;  /* 0x0000002804051836 */ /* 0x000fca0000000000 */
[----:B------:R-:W-:-:S04]  /*1ec0*/  @P1 PRMT R5, R152, 0x654, R5 ;  /* 0x0000065498051816 */ /* 0x000fc80000000005 */
[----:B------:R1:W-:Y:S01]  /*1ed0*/  @P1 SYNCS.ARRIVE.TRANS64.RED.A1T0 RZ, [R5+URZ], RZ ;  /* 0x000000ff05ff19a7 */ /* 0x0003e2000810043f */
[----:B------:R-:W-:-:S13]  /*1ee0*/  ISETP.GT.U32.AND P1, PT, R16, 0x1, PT ;  /* 0x000000011000780c */ /* 0x000fda0003f24070 */
[----:B-1----:R-:W-:Y:S05]  /*1ef0*/  @P1 BRA `(.L_x_31) ;  /* 0x0000000000041947 */ /* 0x002fea0003800000 */
[----:B------:R-:W-:Y:S01]  /*1f00*/  BPT.TRAP 0x1 ;  /* 0x000000040000795c */ /* 0x000fe20000300000 */
.L_x_31:
[----:B------:R-:W-:Y:S01]  /*1f10*/  UIADD3 UR10, UR10, 0x1, URZ ;  /* 0x000000010a0a7890 */ /* 0x000fe2000fffe03f */
[C---:B------:R-:W-:Y:S01]  /*1f20*/  ISETP.GT.AND P2, PT, R0.reuse, 0x1, PT ;  /* 0x000000010000780c */ /* 0x040fe20003f44270 */
[----:B------:R-:W-:Y:S02]  /*1f30*/  VIADD R3, R3, 0x1 ;  /* 0x0000000103037836 */ /* 0x000fe40000000000 */
[----:B------:R-:W-:Y:S01]  /*1f40*/  UISETP.NE.AND UP0, UPT, UR10, 0x5, UPT ;  /* 0x000000050a00788c */ /* 0x000fe2000bf05270 */
[----:B------:R-:W-:Y:S02]  /*1f50*/  VIADD R0, R0, 0xffffffff ;  /* 0xffffffff00007836 */ /* 0x000fe40000000000 */
[C---:B------:R-:W-:Y:S01]  /*1f60*/  ISETP.NE.AND P1, PT, R3.reuse, 0x5, PT ;  /* 0x000000050300780c */ /* 0x040fe20003f25270 */
[----:B------:R-:W-:Y:S02]  /*1f70*/  USEL UR4, URZ, 0x1, UP0 ;  /* 0x000000013f047887 */ /* 0x000fe40008000000 */
[----:B------:R-:W-:Y:S01]  /*1f80*/  USEL UR10, UR10, URZ, UP0 ;  /* 0x0000003f0a0a7287 */ /* 0x000fe20008000000 */
[----:B------:R-:W-:-:S03]  /*1f90*/  SEL R3, R3, RZ, P1 ;  /* 0x000000ff03037207 */ /* 0x000fc60000800000 */
[----:B------:R-:W-:Y:S01]  /*1fa0*/  LOP3.LUT R6, R6, UR4, RZ, 0x3c, !PT ;  /* 0x0000000406067c12 */ /* 0x000fe2000f8e3cff */
[----:B------:R-:W-:Y:S07]  /*1fb0*/  @P2 BRA `(.L_x_32) ;  /* 0xfffffffc00002947 */ /* 0x000fee000383ffff */
.L_x_25:
[----:B-12---:R-:W1:Y:S01]  /*1fc0*/  LDC R0, c[0x0][0x28c] ;  /* 0x0000a300ff007b82 */ /* 0x006e620000000800 */
[----:B------:R2:W-:Y:S01]  /*1fd0*/  SYNCS.ARRIVE.TRANS64.A1T0 RZ, [R160+UR45], RZ ;  /* 0x000000ffa0ff79a7 */ /* 0x0005e2000810002d */
[----:B-1----:R-:W-:-:S13]  /*1fe0*/  ISETP.GE.AND P1, PT, R0, 0x1, PT ;  /* 0x000000010000780c */ /* 0x002fda0003f26270 */
[----:B--2---:R-:W-:Y:S05]  /*1ff0*/  @!P1 BRA `(.L_x_33) ;  /* 0x0000000000449947 */ /* 0x004fea0003800000 */
[----:B------:R-:W-:Y:S05]  /*2000*/  @!P0 BRA `(.L_x_34) ;  /* 0x0000000000048947 */ /* 0x000fea0003800000 */
[----:B------:R-:W-:Y:S01]  /*2010*/  BPT.TRAP 0x1 ;  /* 0x000000040000795c */ /* 0x000fe20000300000 */
.L_x_34:
[----:B------:R-:W-:-:S13]  /*2020*/  ISETP.NE.AND P0, PT, R155, RZ, PT ;  /* 0x000000ff9b00720c */ /* 0x000fda0003f05270 */
[----:B------:R-:W-:-:S05]  /*2030*/  VOTEU.ANY UP0, P0 ;  /* 0x00000000003f7886 */ /* 0x000fca0000000100 */
[----:B------:R-:W-:-:S06]  /*2040*/  @UP0 UIADD3 UR4, UR43, UR38, URZ ;  /* 0x000000262b040290 */ /* 0x000fcc000fffe03f */
[----:B------:R-:W-:Y:S02]  /*2050*/  IMAD.U32 R4, RZ, RZ, UR4 ;  /* 0x00000004ff047e24 */ /* 0x000fe4000f8e00ff */
[----:B------:R-:W-:Y:S02]  /*2060*/  IMAD.U32 R3, RZ, RZ, UR4 ;  /* 0x00000004ff037e24 */ /* 0x000fe4000f8e00ff */
[----:B------:R-:W-:-:S05]  /*2070*/  @P0 IMAD.WIDE.U32 R4, R4, -0x33333333, RZ ;  /* 0xcccccccd04040825 */ /* 0x000fca00078e00ff */
[----:B------:R-:W-:-:S05]  /*2080*/  @P0 SHF.R.U32.HI R0, RZ, 0x2, R5 ;  /* 0x00000002ff000819 */ /* 0x000fca0000011605 */
[----:B------:R-:W-:-:S05]  /*2090*/  @P0 IMAD R0, R0, -0x5, R3 ;  /* 0xfffffffb00000824 */ /* 0x000fca00078e0203 */
[----:B------:R-:W-:-:S05]  /*20a0*/  @P0 LEA R0, R0, UR41, 0x3 ;  /* 0x0000002900000c11 */ /* 0x000fca000f8e18ff */
[----:B------:R-:W-:-:S05]  /*20b0*/  @P0 VIADD R3, R0, 0x28 ;  /* 0x0000002800030836 */ /* 0x000fca0000000000 */
[----:B------:R-:W-:-:S04]  /*20c0*/  @P0 PRMT R3, R152, 0x654, R3 ;  /* 0x0000065498030816 */ /* 0x000fc80000000003 */
[----:B------:R1:W-:Y:S01]  /*20d0*/  @P0 SYNCS.ARRIVE.TRANS64.RED.A1T0 RZ, [R3+URZ], RZ ;  /* 0x000000ff03ff09a7 */ /* 0x0003e2000810043f */
[----:B------:R-:W-:-:S13]  /*20e0*/  ISETP.GT.U32.AND P0, PT, R16, 0x1, PT ;  /* 0x000000011000780c */ /* 0x000fda0003f04070 */
[----:B-1----:R-:W-:Y:S05]  /*20f0*/  @P0 BRA `(.L_x_33) ;  /* 0x0000000000040947 */ /* 0x002fea0003800000 */
[----:B------:R-:W-:Y:S01]  /*2100*/  BPT.TRAP 0x1 ;  /* 0x000000040000795c */ /* 0x000fe20000300000 */
.L_x_33:
[----:B------:R-:W-:Y:S01]  /*2110*/  SHF.L.U32 R0, R177, 0x1f, RZ ;  /* 0x0000001fb1007819 */ /* 0x000fe200000006ff */
[----:B------:R-:W-:Y:S01]  /*2120*/  UIADD3 UR38, UR44, UR38, URZ ;  /* 0x000000262c267290 */ /* 0x000fe2000fffe03f */
[----:B------:R-:W1:Y:S01]  /*2130*/  LDC R7, c[0x0][0x288] ;  /* 0x0000a200ff077b82 */ /* 0x000e620000000800 */
[----:B------:R-:W-:Y:S01]  /*2140*/  UISETP.GE.U32.AND UP1, UPT, UR44, 0x5, UPT ;  /* 0x000000052c00788c */ /* 0x000fe2000bf26070 */
[----:B------:R-:W-:Y:S01]  /*2150*/  IMAD.SHL.U32 R8, R158, 0x2, RZ ;  /* 0x000000029e087824 */ /* 0x000fe200078e00ff */
[----:B------:R-:W-:Y:S02]  /*2160*/  UISETP.GT.U32.AND UP0, UPT, UR38, 0x4, UPT ;  /* 0x000000042600788c */ /* 0x000fe4000bf04070 */
[----:B------:R-:W-:Y:S02]  /*2170*/  UIMAD.WIDE.U32 UR4, UR38, -0x33333333, URZ ;  /* 0xcccccccd260478a5 */ /* 0x000fe4000f8e003f */
[----:B------:R-:W-:Y:S01]  /*2180*/  UISETP.LT.U32.AND UP0, UPT, UR44, 0x5, UP0 ;  /* 0x000000052c00788c */ /* 0x000fe20008701070 */
[----:B------:R-:W2:Y:S01]  /*2190*/  SYNCS.PHASECHK.TRANS64.TRYWAIT P0, [R159+UR42+0x10], R0 ;  /* 0x000010009f0075a7 */ /* 0x000ea2000800016a */
[----:B------:R-:W-:Y:S01]  /*21a0*/  USHF.R.U32.HI UR4, URZ, 0x2, UR5 ;  /* 0x000000023f047899 */ /* 0x000fe20008011605 */
[----:B------:R-:W-:Y:S01]  /*21b0*/  SHF.R.S32.HI R9, RZ, 0x1f, R8 ;  /* 0x0000001fff097819 */ /* 0x000fe20000011408 */
[----:B------:R-:W-:-:S02]  /*21c0*/  USEL UR6, URZ, 0x1, !UP0 ;  /* 0x000000013f067887 */ /* 0x000fc4000c000000 */
[----:B------:R-:W-:Y:S02]  /*21d0*/  UIMAD UR38, UR4, -0x5, UR38 ;  /* 0xfffffffb042678a4 */ /* 0x000fe4000f8e0226 */
[----:B------:R-:W-:-:S04]  /*21e0*/  ULOP3.LUT UR39, UR39, UR6, URZ, 0x3c, !UPT ;  /* 0x0000000627277292 */ /* 0x000fc8000f8e3c3f */
[----:B------:R-:W-:Y:S01]  /*21f0*/  @UP1 ULOP3.LUT UR39, UR39, 0x1, UR4, 0x78, !UPT ;  /* 0x0000000127271892 */ /* 0x000fe2000f8e7804 */
[----:B-12---:R-:W-:Y:S11]  /*2200*/  @!P0 BRA `(.L_x_35) ;  /* 0x0000009400588947 */ /* 0x006ff60003800000 */
.L_x_318:
[----:B------:R-:W-:Y:S01]  /*2210*/  IMAD.SHL.U32 R6, R19, 0x40, RZ ;  /* 0x0000004013067824 */ /* 0x000fe200078e00ff */
[----:B------:R-:W-:Y:S01]  /*2220*/  ULDC UR6, c[0x0][0x284] ;  /* 0x0000a10000067ab9 */ /* 0x000fe20000000800 */
[----:B0-----:R-:W-:Y:S01]  /*2230*/  IMAD.SHL.U32 R12, R22, 0x100, RZ ;  /* 0x00000100160c7824 */ /* 0x001fe200078e00ff */
[----:B------:R-:W-:Y:S01]  /*2240*/  SHF.R.S32.HI R167, RZ, 0x1f, R2 ;  /* 0x0000001fffa77819 */ /* 0x000fe20000011402 */
[----:B------:R-:W-:Y:S01]  /*2250*/  ULDC.64 UR4, c[0x0][0x5d0] ;  /* 0x0001740000047ab9 */ /* 0x000fe20000000a00 */
[----:B------:R-:W-:Y:S01]  /*2260*/  ISETP.GE.AND P0, PT, R6, UR6, PT ;  /* 0x0000000606007c0c */ /* 0x000fe2000bf06270 */
[----:B------:R-:W-:Y:S01]  /*2270*/  IMAD.WIDE.U32 R4, R2, UR4, R8 ;  /* 0x0000000402047c25 */ /* 0x000fe2000f8e0008 */
[----:B------:R-:W-:Y:S02]  /*2280*/  SHF.R.S32.HI R13, RZ, 0x1f, R12 ;  /* 0x0000001fff0d7819 */ /* 0x000fe4000001140c */
[C---:B------:R-:W-:Y:S01]  /*2290*/  ISETP.GE.OR P0, PT, R12.reuse, R7, P0 ;  /* 0x000000070c00720c */ /* 0x040fe20000706670 */
[----:B------:R-:W-:Y:S01]  /*22a0*/  IMAD R3, R167, UR4, RZ ;  /* 0x00000004a7037c24 */ /* 0x000fe2000f8e02ff */
[----:B------:R-:W-:-:S03]  /*22b0*/  IADD3 R168, P1, R12, R4, RZ ;  /* 0x000000040ca87210 */ /* 0x000fc60007f3e0ff */
[----:B------:R-:W-:-:S05]  /*22c0*/  IMAD R3, R2, UR5, R3 ;  /* 0x0000000502037c24 */ /* 0x000fca000f8e0203 */
[----:B------:R-:W-:-:S03]  /*22d0*/  IADD3.X R169, R13, R5, R3, P1, !PT ;  /* 0x000000050da97210 */ /* 0x000fc60000ffe403 */
[----:B------:R-:W-:Y:S05]  /*22e0*/  @P0 BRA `(.L_x_36) ;  /* 0x0000007800f80947 */ /* 0x000fea0003800000 */
[----:B------:R-:W0:Y:S01]  /*22f0*/  LDC.64 R10, c[0x0][0x5c8] ;  /* 0x00017200ff0a7b82 */ /* 0x000e220000000a00 */
[----:B-----5:R-:W-:Y:S01]  /*2300*/  FSETP.NEU.AND P0, PT, R154, RZ, PT ;  /* 0x000000ff9a00720b */ /* 0x020fe20003f0d000 */
[----:B------:R-:W-:Y:S01]  /*2310*/  IMAD R3, R158, -0x2, R7 ;  /* 0xfffffffe9e037824 */ /* 0x000fe200078e0207 */
[----:B------:R-:W-:Y:S01]  /*2320*/  BSSY B0, `(.L_x_36) ;  /* 0x00007ba000007945 */ /* 0x000fe20003800000 */
[----:B------:R-:W-:-:S04]  /*2330*/  IMAD.WIDE R164, R19, 0x40, R156 ;  /* 0x0000004013a47825 */ /* 0x000fc800078e029c */
[----:B-1----:R-:W-:Y:S02]  /*2340*/  IMAD.IADD R0, R3, 0x1, -R12 ;  /* 0x0000000103007824 */ /* 0x002fe400078e0a0c */
[----:B------:R-:W-:-:S03]  /*2350*/  IMAD.IADD R3, R163, 0x1, -R6 ;  /* 0x00000001a3037824 */ /* 0x000fc600078e0a06 */
[----:B------:R-:W-:-:S04]  /*2360*/  ISETP.GT.AND P2, PT, R0, RZ, PT ;  /* 0x000000ff0000720c */ /* 0x000fc80003f44270 */
[----:B------:R-:W-:Y:S01]  /*2370*/  ISETP.GT.AND P4, PT, R3, RZ, P2 ;  /* 0x000000ff0300720c */ /* 0x000fe20001784270 */
[-C--:B0-----:R-:W-:Y:S02]  /*2380*/  IMAD R4, R165, R10.reuse, RZ ;  /* 0x0000000aa5047224 */ /* 0x081fe400078e02ff */
[----:B------:R-:W-:-:S04]  /*2390*/  IMAD.WIDE.U32 R168, R164, R10, R168 ;  /* 0x0000000aa4a87225 */ /* 0x000fc800078e00a8 */
[----:B------:R-:W-:-:S04]  /*23a0*/  IMAD R5, R164, R11, R4 ;  /* 0x0000000ba4057224 */ /* 0x000fc800078e0204 */
[----:B------:R-:W-:Y:S01]  /*23b0*/  IMAD.IADD R179, R169, 0x1, R5 ;  /* 0x00000001a9b37824 */ /* 0x000fe200078e0205 */
[----:B------:R-:W-:Y:S06]  /*23c0*/  @!P0 BRA `(.L_x_37) ;  /* 0x0000005400948947 */ /* 0x000fec0003800000 */
[----:B------:R-:W0:Y:S01]  /*23d0*/  LDC.64 R20, c[0x0][0x5b8] ;  /* 0x00016e00ff147b82 */ /* 0x000e220000000a00 */
[----:B------:R-:W-:-:S07]  /*23e0*/  ULDC.64 UR4, c[0x0][0x5c0] ;  /* 0x0001700000047ab9 */ /* 0x000fce0000000a00 */
[----:B------:R-:W1:Y:S08]  /*23f0*/  LDC.64 R170, c[0x0][0x5b0] ;  /* 0x00016c00ffaa7b82 */ /* 0x000e700000000a00 */
[----:B------:R-:W2:Y:S01]  /*2400*/  LDC.64 R14, c[0x0][0x5a8] ;  /* 0x00016a00ff0e7b82 */ /* 0x000ea20000000a00 */
[-C--:B0-----:R-:W-:Y:S02]  /*2410*/  IMAD R6, R167, R20.reuse, RZ ;  /* 0x00000014a7067224 */ /* 0x081fe400078e02ff */
[----:B------:R-:W-:-:S04]  /*2420*/  IMAD.WIDE.U32 R4, R2, R20, R8 ;  /* 0x0000001402047225 */ /* 0x000fc800078e0008 */
[----:B------:R-:W-:Y:S01]  /*2430*/  IMAD R169, R2, R21, R6 ;  /* 0x0000001502a97224 */ /* 0x000fe200078e0206 */
[----:B------:R-:W-:Y:S01]  /*2440*/  IADD3 R166, P0, R12, R4, RZ ;  /* 0x000000040ca67210 */ /* 0x000fe20007f1e0ff */
[----:B-1----:R-:W-:-:S03]  /*2450*/  IMAD R4, R165, R170, RZ ;  /* 0x000000aaa5047224 */ /* 0x002fc600078e02ff */
[----:B------:R-:W-:Y:S01]  /*2460*/  IADD3.X R167, R13, R5, R169, P0, !PT ;  /* 0x000000050da77210 */ /* 0x000fe200007fe4a9 */
[C---:B------:R-:W-:Y:S02]  /*2470*/  IMAD R165, R164.reuse, R171, R4 ;  /* 0x000000aba4a57224 */ /* 0x040fe400078e0204 */
[----:B------:R-:W-:-:S04]  /*2480*/  IMAD.WIDE.U32 R4, R164, R170, R166 ;  /* 0x000000aaa4047225 */ /* 0x000fc800078e00a6 */
[----:B------:R-:W-:Y:S01]  /*2490*/  IMAD.IADD R5, R5, 0x1, R165 ;  /* 0x0000000105057824 */ /* 0x000fe200078e02a5 */
[----:B--2---:R-:W-:-:S04]  /*24a0*/  LEA R6, P0, R4, R14, 0x2 ;  /* 0x0000000e04067211 */ /* 0x004fc800078010ff */
[----:B------:R-:W-:-:S05]  /*24b0*/  LEA.HI.X R7, R4, R15, R5, 0x2, P0 ;  /* 0x0000000f04077211 */ /* 0x000fca00000f1405 */
[----:B------:R0:W2:Y:S01]  /*24c0*/  @P4 LDG.E.LTC128B R19, desc[UR36][R6.64] ;  /* 0x0000002406134981 */ /* 0x0000a2000c1e1920 */
[----:B------:R-:W-:Y:S01]  /*24d0*/  IMAD.WIDE.U32 R4, R164, R170, R12 ;  /* 0x000000aaa4047225 */ /* 0x000fe200078e000c */
[C---:B------:R-:W-:Y:S01]  /*24e0*/  SHF.L.U64.HI R175, R170.reuse, 0x3, R171 ;  /* 0x00000003aaaf7819 */ /* 0x040fe200000102ab */
[----:B------:R-:W-:Y:S02]  /*24f0*/  BSSY B1, `(.L_x_38) ;  /* 0x0000014000017945 */ /* 0x000fe40003800000 */
[----:B------:R-:W-:Y:S01]  /*2500*/  IMAD.SHL.U32 R174, R170, 0x8, RZ ;  /* 0x00000008aaae7824 */ /* 0x000fe200078e00ff */
[----:B------:R-:W-:Y:S02]  /*2510*/  IADD3 R172, P0, R8, R4, RZ ;  /* 0x0000000408ac7210 */ /* 0x000fe40007f1e0ff */
[----:B------:R-:W-:Y:S01]  /*2520*/  LEA R4, P1, R168, UR4, 0x2 ;  /* 0x00000004a8047c11 */ /* 0x000fe2000f8210ff */
[----:B------:R-:W-:Y:S01]  /*2530*/  IMAD.WIDE.U32 R174, R164, R170, R174 ;  /* 0x000000aaa4ae7225 */ /* 0x000fe200078e00ae */
[----:B------:R-:W-:-:S02]  /*2540*/  IADD3.X R173, R9, R165, R5, P0, !PT ;  /* 0x000000a509ad7210 */ /* 0x000fc400007fe405 */
[----:B------:R-:W-:Y:S02]  /*2550*/  LEA.HI.X R5, R168, UR5, R179, 0x2, P1 ;  /* 0x00000005a8057c11 */ /* 0x000fe400088f14b3 */
[----:B------:R-:W-:Y:S01]  /*2560*/  ISETP.GT.AND P0, PT, R0, 0x1, PT ;  /* 0x000000010000780c */ /* 0x000fe20003f04270 */
[----:B------:R-:W-:-:S03]  /*2570*/  IMAD.WIDE.U32 R172, R2, R20, R172 ;  /* 0x0000001402ac7225 */ /* 0x000fc600078e00ac */
[----:B------:R-:W-:Y:S01]  /*2580*/  ISETP.GT.AND P1, PT, R3, RZ, P0 ;  /* 0x000000ff0300720c */ /* 0x000fe20000724270 */
[----:B0-----:R-:W-:Y:S01]  /*2590*/  IMAD.IADD R7, R169, 0x1, R173 ;  /* 0x00000001a9077824 */ /* 0x001fe200078e02ad */
[----:B------:R-:W-:-:S04]  /*25a0*/  LEA R6, P3, R172, R14, 0x2 ;  /* 0x0000000eac067211 */ /* 0x000fc800078610ff */
[----:B------:R-:W-:Y:S02]  /*25b0*/  LEA.HI.X R7, R172, R15, R7, 0x2, P3 ;  /* 0x0000000fac077211 */ /* 0x000fe400018f1407 */
[----:B--2---:R-:W-:-:S05]  /*25c0*/  LOP3.LUT R21, R19, 0xffffe000, RZ, 0xc0, !PT ;  /* 0xffffe00013157812 */ /* 0x004fca00078ec0ff */
[----:B------:R-:W-:-:S04]  /*25d0*/  FMUL R21, R21, R154 ;  /* 0x0000009a15157220 */ /* 0x000fc80000400000 */
[----:B------:R-:W-:-:S05]  /*25e0*/  FFMA R21, R24, R153, R21 ;  /* 0x0000009918157223 */ /* 0x000fca0000000015 */
[----:B------:R-:W-:-:S05]  /*25f0*/  F2FP.TF32.F32.PACK_B R21, R21 ;  /* 0x00000015ff15723e */ /* 0x000fca00024050ff */
[----:B------:R0:W-:Y:S01]  /*2600*/  @P4 STG.E desc[UR36][R4.64], R21 ;  /* 0x0000001504004986 */ /* 0x0001e2000c101924 */
[----:B------:R-:W-:Y:S05]  /*2610*/  @!P1 BRA `(.L_x_39) ;  /* 0x0000000000049947 */ /* 0x000fea0003800000 */
[----:B------:R1:W5:Y:S02]  /*2620*/  LDG.E.LTC128B R19, desc[UR36][R6.64+0x4] ;  /* 0x0000042406137981 */ /* 0x000364000c1e1920 */
.L_x_39:
[----:B------:R-:W-:Y:S05]  /*2630*/  BSYNC B1 ;  /* 0x0000000000017941 */ /* 0x000fea0003800000 */
.L_x_38:
[----:B0----5:R-:W-:Y:S01]  /*2640*/  LOP3.LUT R21, R19, 0xffffe000, RZ, 0xc0, !PT ;  /* 0xffffe00013157812 */ /* 0x021fe200078ec0ff */
[----:B------:R-:W-:Y:S01]  /*2650*/  IMAD.IADD R171, R165, 0x1, R175 ;  /* 0x00000001a5ab7824 */ /* 0x000fe200078e02af */
[----:B------:R-:W-:Y:S02]  /*2660*/  IADD3 R164, P3, R166, R174, RZ ;  /* 0x000000aea6a47210 */ /* 0x000fe40007f7e0ff */
[----:B------:R-:W-:Y:S01]  /*2670*/  ISETP.GT.AND P2, PT, R3, 0x8, P2 ;  /* 0x000000080300780c */ /* 0x000fe20001744270 */
[----:B------:R-:W-:Y:S02]  /*2680*/  FMUL R22, R21, R154 ;  /* 0x0000009a15167220 */ /* 0x000fe40000400000 */
[----:B------:R-:W-:Y:S01]  /*2690*/  IMAD.X R166, R171, 0x1, R167, P3 ;  /* 0x00000001aba67824 */ /* 0x000fe200018e06a7 */
[----:B------:R-:W-:Y:S01]  /*26a0*/  LEA R24, P3, R164, R14, 0x2 ;  /* 0x0000000ea4187211 */ /* 0x000fe200078610ff */
[----:B------:R-:W-:-:S03]  /*26b0*/  FFMA R165, R25, R153, R22 ;  /* 0x0000009919a57223 */ /* 0x000fc60000000016 */
[----:B------:R-:W-:Y:S02]  /*26c0*/  LEA.HI.X R25, R164, R15, R166, 0x2, P3 ;  /* 0x0000000fa4197211 */ /* 0x000fe400018f14a6 */
[----:B------:R-:W-:-:S05]  /*26d0*/  F2FP.TF32.F32.PACK_B R165, R165 ;  /* 0x000000a5ffa5723e */ /* 0x000fca00024050ff */
[----:B------:R0:W-:Y:S04]  /*26e0*/  @P1 STG.E desc[UR36][R4.64+0x4], R165 ;  /* 0x000004a504001986 */ /* 0x0001e8000c101924 */
[----:B------:R-:W2:Y:S01]  /*26f0*/  @P2 LDG.E.LTC128B R19, desc[UR36][R24.64] ;  /* 0x0000002418132981 */ /* 0x000ea2000c1e1920 */
[----:B------:R-:W-:Y:S01]  /*2700*/  IADD3 R8, P1, P3, R8, R174, R12 ;  /* 0x000000ae08087210 */ /* 0x000fe20007b3e00c */
[----:B------:R-:W-:Y:S01]  /*2710*/  BSSY B1, `(.L_x_40) ;  /* 0x0000011000017945 */ /* 0x000fe20003800000 */
[C---:B------:R-:W-:Y:S02]  /*2720*/  SHF.L.U64.HI R11, R10.reuse, 0x5, R11 ;  /* 0x000000050a0b7819 */ /* 0x040fe4000001020b */
[----:B------:R-:W-:Y:S02]  /*2730*/  IADD3.X R9, R9, R171, R13, P1, P3 ;  /* 0x000000ab09097210 */ /* 0x000fe40000fe640d */
[----:B------:R-:W-:-:S02]  /*2740*/  LEA R10, P1, R10, R4, 0x5 ;  /* 0x000000040a0a7211 */ /* 0x000fc400078228ff */
[----:B------:R-:W-:Y:S01]  /*2750*/  ISETP.GT.AND P0, PT, R3, 0x8, P0 ;  /* 0x000000080300780c */ /* 0x000fe20000704270 */
[----:B------:R-:W-:-:S04]  /*2760*/  IMAD.WIDE.U32 R20, R2, R20, R8 ;  /* 0x0000001402147225 */ /* 0x000fc800078e0008 */
[----:B------:R-:W-:Y:S01]  /*2770*/  IMAD.X R11, R11, 0x1, R5, P1 ;  /* 0x000000010b0b7824 */ /* 0x000fe200008e0605 */
[----:B------:R-:W-:Y:S01]  /*2780*/  LEA R8, P3, R20, R14, 0x2 ;  /* 0x0000000e14087211 */ /* 0x000fe200078610ff */
[----:B------:R-:W-:-:S05]  /*2790*/  IMAD.IADD R2, R169, 0x1, R21 ;  /* 0x00000001a9027824 */ /* 0x000fca00078e0215 */
        /* <DEDUP_REMOVED lines=8> */
.L_x_41:
[----:B------:R-:W-:Y:S05]  /*2820*/  BSYNC B1 ;  /* 0x0000000000017941 */ /* 0x000fea0003800000 */
.L_x_40:
[----:B0----5:R-:W-:Y:S01]  /*2830*/  LOP3.LUT R13, R19, 0xffffe000, RZ, 0xc0, !PT ;  /* 0xffffe000130d7812 */ /* 0x021fe200078ec0ff */
[----:B------:R-:W-:Y:S01]  /*2840*/  BSSY B1, `(.L_x_42) ;  /* 0x0000009000017945 */ /* 0x000fe20003800000 */
[----:B------:R-:W-:-:S03]  /*2850*/  ISETP.GT.AND P1, PT, R0, 0x8, PT ;  /* 0x000000080000780c */ /* 0x000fc60003f24270 */
[----:B------:R-:W-:Y:S01]  /*2860*/  FMUL R2, R13, R154 ;  /* 0x0000009a0d027220 */ /* 0x000fe20000400000 */
[----:B------:R-:W-:-:S03]  /*2870*/  ISETP.GT.AND P2, PT, R3, RZ, P1 ;  /* 0x000000ff0300720c */ /* 0x000fc60000f44270 */
[----:B------:R-:W-:-:S05]  /*2880*/  FFMA R27, R27, R153, R2 ;  /* 0x000000991b1b7223 */ /* 0x000fca0000000002 */
[----:B------:R-:W-:-:S05]  /*2890*/  F2FP.TF32.F32.PACK_B R27, R27 ;  /* 0x0000001bff1b723e */ /* 0x000fca00024050ff */
[----:B------:R0:W-:Y:S01]  /*28a0*/  @P0 STG.E desc[UR36][R10.64+0x4], R27 ;  /* 0x0000041b0a000986 */ /* 0x0001e2000c101924 */
[----:B------:R-:W-:Y:S05]  /*28b0*/  @!P2 BRA `(.L_x_43) ;  /* 0x000000000004a947 */ /* 0x000fea0003800000 */
[----:B------:R3:W5:Y:S02]  /*28c0*/  LDG.E.LTC128B R19, desc[UR36][R6.64+0x20] ;  /* 0x0000202406137981 */ /* 0x000764000c1e1920 */
.L_x_43:
[----:B------:R-:W-:Y:S05]  /*28d0*/  BSYNC B1 ;  /* 0x0000000000017941 */ /* 0x000fea0003800000 */
.L_x_42:
[----:B-----5:R-:W-:Y:S01]  /*28e0*/  LOP3.LUT R13, R19, 0xffffe000, RZ, 0xc0, !PT ;  /* 0xffffe000130d7812 */ /* 0x020fe200078ec0ff */
        /* <DEDUP_REMOVED lines=9> */
.L_x_45:
[----:B------:R-:W-:Y:S05]  /*2980*/  BSYNC B1 ;  /* 0x0000000000017941 */ /* 0x000fea0003800000 */
.L_x_44:
[----:B----45:R-:W-:Y:S01]  /*2990*/  LOP3.LUT R13, R19, 0xffffe000, RZ, 0xc0, !PT ;  /* 0xffffe000130d7812 */ /* 0x030fe200078ec0ff */
[----:B------:R-:W-:Y:S01]  /*29a0*/  BSSY B1, `(.L_x_46) ;  /* 0x0000008000017945 */ /* 0x000fe20003800000 */
[----:B------:R-:W-:-:S03]  /*29b0*/  ISETP.GT.AND P1, PT, R3, 0x8, P1 ;  /* 0x000000080300780c */ /* 0x000fc60000f24270 */
[----:B------:R-:W-:-:S04]  /*29c0*/  FMUL R2, R13, R154 ;  /* 0x0000009a0d027220 */ /* 0x000fc80000400000 */
[----:B------:R-:W-:-:S05]  /*29d0*/  FFMA R29, R29, R153, R2 ;  /* 0x000000991d1d7223 */ /* 0x000fca0000000002 */
[----:B------:R-:W-:-:S05]  /*29e0*/  F2FP.TF32.F32.PACK_B R29, R29 ;  /* 0x0000001dff1d723e */ /* 0x000fca00024050ff */
[----:B------:R4:W-:Y:S01]  /*29f0*/  @P3 STG.E desc[UR36][R4.64+0x24], R29 ;  /* 0x0000241d04003986 */ /* 0x0009e2000c101924 */
[----:B------:R-:W-:Y:S05]  /*2a00*/  @!P1 BRA `(.L_x_47) ;  /* 0x0000000000049947 */ /* 0x000fea0003800000 */
[----:B------:R0:W5:Y:S02]  /*2a10*/  LDG.E.LTC128B R19, desc[UR36][R8.64+0x20] ;  /* 0x0000202408137981 */ /* 0x000164000c1e1920 */
.L_x_47:
[----:B------:R-:W-:Y:S05]  /*2a20*/  BSYNC B1 ;  /* 0x0000000000017941 */ /* 0x000fea0003800000 */
.L_x_46:
[----:B-----5:R-:W-:Y:S01]  /*2a30*/  LOP3.LUT R13, R19, 0xffffe000, RZ, 0xc0, !PT ;  /* 0xffffe000130d7812 */ /* 0x020fe200078ec0ff */
        /* <DEDUP_REMOVED lines=8> */
.L_x_49:
[----:B------:R-:W-:Y:S05]  /*2ac0*/  BSYNC B1 ;  /* 0x0000000000017941 */ /* 0x000fea0003800000 */
.L_x_48:
        /* <DEDUP_REMOVED lines=10> */
.L_x_51:
[----:B------:R-:W-:Y:S05]  /*2b70*/  BSYNC B1 ;  /* 0x0000000000017941 */ /* 0x000fea0003800000 */
.L_x_50:
        /* <DEDUP_REMOVED lines=10> */
.L_x_53:
[----:B------:R-:W-:Y:S05]  /*2c20*/  BSYNC B1 ;  /* 0x0000000000017941 */ /* 0x000fea0003800000 */
.L_x_52:
[----:B0----5:R-:W-:Y:S01]  /*2c30*/  LOP3.LUT R13, R19, 0xffffe000, RZ, 0xc0, !PT ;  /* 0xffffe000130d7812 */ /* 0x021fe200078ec0ff */
        /* <DEDUP_REMOVED lines=8> */
.L_x_55:
[----:B------:R-:W-:Y:S05]  /*2cc0*/  BSYNC B1 ;  /* 0x0000000000017941 */ /* 0x000fea0003800000 */
.L_x_54:
        /* <DEDUP_REMOVED lines=9> */
.L_x_57:
[----:B------:R-:W-:Y:S05]  /*2d60*/  BSYNC B1 ;  /* 0x0000000000017941 */ /* 0x000fea0003800000 */
.L_x_56:
        /* <DEDUP_REMOVED lines=10> */
.L_x_59:
[----:B------:R-:W-:Y:S05]  /*2e10*/  BSYNC B1 ;  /* 0x0000000000017941 */ /* 0x000fea0003800000 */
.L_x_58:
        /* <DEDUP_REMOVED lines=10> */
.L_x_61:
[----:B------:R-:W-:Y:S05]  /*2ec0*/  BSYNC B1 ;  /* 0x0000000000017941 */ /* 0x000fea0003800000 */
.L_x_60:
        /* <DEDUP_REMOVED lines=9> */
.L_x_63:
[----:B------:R-:W-:Y:S05]  /*2f60*/  BSYNC B1 ;  /* 0x0000000000017941 */ /* 0x000fea0003800000 */
.L_x_62:
        /* <DEDUP_REMOVED lines=9> */
.L_x_65:
[----:B------:R-:W-:Y:S05]  /*3000*/  BSYNC B1 ;  /* 0x0000000000017941 */ /* 0x000fea0003800000 */
.L_x_64:
        /* <DEDUP_REMOVED lines=10> */
.L_x_67:
[----:B------:R-:W-:Y:S05]  /*30b0*/  BSYNC B1 ;  /* 0x0000000000017941 */ /* 0x000fea0003800000 */
.L_x_66:
        /* <DEDUP_REMOVED lines=10> */
.L_x_69:
[----:B------:R-:W-:Y:S05]  /*3160*/  BSYNC B1 ;  /* 0x0000000000017941 */ /* 0x000fea0003800000 */
.L_x_68:
        /* <DEDUP_REMOVED lines=9> */
.L_x_71:
[----:B------:R-:W-:Y:S05]  /*3200*/  BSYNC B1 ;  /* 0x0000000000017941 */ /* 0x000fea0003800000 */
.L_x_70:
        /* <DEDUP_REMOVED lines=9> */
.L_x_73:
[----:B------:R-:W-:Y:S05]  /*32a0*/  BSYNC B1 ;  /* 0x0000000000017941 */ /* 0x000fea0003800000 */
.L_x_72:
        /* <DEDUP_REMOVED lines=10> */
.L_x_75:
[----:B------:R-:W-:Y:S05]  /*3350*/  BSYNC B1 ;  /* 0x0000000000017941 */ /* 0x000fea0003800000 */
.L_x_74:
        /* <DEDUP_REMOVED lines=10> */
.L_x_77:
[----:B------:R-:W-:Y:S05]  /*3400*/  BSYNC B1 ;  /* 0x0000000000017941 */ /* 0x000fea0003800000 */
.L_x_76:
        /* <DEDUP_REMOVED lines=9> */
.L_x_79:
[----:B------:R-:W-:Y:S05]  /*34a0*/  BSYNC B1 ;  /* 0x0000000000017941 */ /* 0x000fea0003800000 */
.L_x_78:
        /* <DEDUP_REMOVED lines=9> */
.L_x_81:
[----:B------:R-:W-:Y:S05]  /*3540*/  BSYNC B1 ;  /* 0x0000000000017941 */ /* 0x000fea0003800000 */
.L_x_80:
        /* <DEDUP_REMOVED lines=10> */
.L_x_83:
[----:B------:R-:W-:Y:S05]  /*35f0*/  BSYNC B1 ;  /* 0x0000000000017941 */ /* 0x000fea0003800000 */
.L_x_82:
        /* <DEDUP_REMOVED lines=10> */
.L_x_85:
[----:B------:R-:W-:Y:S05]  /*36a0*/  BSYNC B1 ;  /* 0x0000000000017941 */ /* 0x000fea0003800000 */
.L_x_84:
        /* <DEDUP_REMOVED lines=9> */
.L_x_87:
[----:B------:R-:W-:Y:S05]  /*3740*/  BSYNC B1 ;  /* 0x0000000000017941 */ /* 0x000fea0003800000 */
.L_x_86:
        /* <DEDUP_REMOVED lines=9> */
.L_x_89:
[----:B------:R-:W-:Y:S05]  /*37e0*/  BSYNC B1 ;  /* 0x0000000000017941 */ /* 0x000fea0003800000 */
.L_x_88:
        /* <DEDUP_REMOVED lines=10> */
.L_x_91:
[----:B------:R-:W-:Y:S05]  /*3890*/  BSYNC B1 ;  /* 0x0000000000017941 */ /* 0x000fea0003800000 */
.L_x_90:
        /* <DEDUP_REMOVED lines=10> */
.L_x_93:
[----:B------:R-:W-:Y:S05]  /*3940*/  BSYNC B1 ;  /* 0x0000000000017941 */ /* 0x000fea0003800000 */
.L_x_92:
        /* <DEDUP_REMOVED lines=9> */
.L_x_95:
[----:B------:R-:W-:Y:S05]  /*39e0*/  BSYNC B1 ;  /* 0x0000000000017941 */ /* 0x000fea0003800000 */
.L_x_94:
        /* <DEDUP_REMOVED lines=9> */
.L_x_97:
[----:B------:R-:W-:Y:S05]  /*3a80*/  BSYNC B1 ;  /* 0x0000000000017941 */ /* 0x000fea0003800000 */
.L_x_96:
        /* <DEDUP_REMOVED lines=10> */
.L_x_99:
[----:B------:R-:W-:Y:S05]  /*3b30*/  BSYNC B1 ;  /* 0x0000000000017941 */ /* 0x000fea0003800000 */
.L_x_98:
        /* <DEDUP_REMOVED lines=10> */
.L_x_101:
[----:B------:R-:W-:Y:S05]  /*3be0*/  BSYNC B1 ;  /* 0x0000000000017941 */ /* 0x000fea0003800000 */
.L_x_100:
        /* <DEDUP_REMOVED lines=9> */
.L_x_103:
[----:B------:R-:W-:Y:S05]  /*3c80*/  BSYNC B1 ;  /* 0x0000000000017941 */ /* 0x000fea0003800000 */
.L_x_102:
        /* <DEDUP_REMOVED lines=9> */
.L_x_105:
[----:B------:R-:W-:Y:S05]  /*3d20*/  BSYNC B1 ;  /* 0x0000000000017941 */ /* 0x000fea0003800000 */
.L_x_104:
        /* <DEDUP_REMOVED lines=10> */
.L_x_107:
[----:B------:R-:W-:Y:S05]  /*3dd0*/  BSYNC B1 ;  /* 0x0000000000017941 */ /* 0x000fea0003800000 */
.L_x_106:
        /* <DEDUP_REMOVED lines=10> */
.L_x_109:
[----:B------:R-:W-:Y:S05]  /*3e80*/  BSYNC B1 ;  /* 0x0000000000017941 */ /* 0x000fea0003800000 */
.L_x_108:
        /* <DEDUP_REMOVED lines=9> */
.L_x_111:
[----:B------:R-:W-:Y:S05]  /*3f20*/  BSYNC B1 ;  /* 0x0000000000017941 */ /* 0x000fea0003800000 */
.L_x_110:
        /* <DEDUP_REMOVED lines=9> */
.L_x_113:
[----:B------:R-:W-:Y:S05]  /*3fc0*/  BSYNC B1 ;  /* 0x0000000000017941 */ /* 0x000fea0003800000 */
.L_x_112:
        /* <DEDUP_REMOVED lines=10> */
.L_x_115:
[----:B------:R-:W-:Y:S05]  /*4070*/  BSYNC B1 ;  /* 0x0000000000017941 */ /* 0x000fea0003800000 */
.L_x_114:
        /* <DEDUP_REMOVED lines=10> */
.L_x_117:
[----:B------:R-:W-:Y:S05]  /*4120*/  BSYNC B1 ;  /* 0x0000000000017941 */ /* 0x000fea0003800000 */
.L_x_116:
        /* <DEDUP_REMOVED lines=9> */
.L_x_119:
[----:B------:R-:W-:Y:S05]  /*41c0*/  BSYNC B1 ;  /* 0x0000000000017941 */ /* 0x000fea0003800000 */
.L_x_118:
        /* <DEDUP_REMOVED lines=9> */
.L_x_121:
[----:B------:R-:W-:Y:S05]  /*4260*/  BSYNC B1 ;  /* 0x0000000000017941 */ /* 0x000fea0003800000 */
.L_x_120:
        /* <DEDUP_REMOVED lines=10> */
.L_x_123:
[----:B------:R-:W-:Y:S05]  /*4310*/  BSYNC B1 ;  /* 0x0000000000017941 */ /* 0x000fea0003800000 */
.L_x_122:
        /* <DEDUP_REMOVED lines=10> */
.L_x_125:
[----:B------:R-:W-:Y:S05]  /*43c0*/  BSYNC B1 ;  /* 0x0000000000017941 */ /* 0x000fea0003800000 */
.L_x_124:
        /* <DEDUP_REMOVED lines=9> */
.L_x_127:
[----:B------:R-:W-:Y:S05]  /*4460*/  BSYNC B1 ;  /* 0x0000000000017941 */ /* 0x000fea0003800000 */
.L_x_126:
        /* <DEDUP_REMOVED lines=9> */
.L_x_129:
[----:B------:R-:W-:Y:S05]  /*4500*/  BSYNC B1 ;  /* 0x0000000000017941 */ /* 0x000fea0003800000 */
.L_x_128:
        /* <DEDUP_REMOVED lines=10> */
.L_x_131:
[----:B------:R-:W-:Y:S05]  /*45b0*/  BSYNC B1 ;  /* 0x0000000000017941 */ /* 0x000fea0003800000 */
.L_x_130:
        /* <DEDUP_REMOVED lines=10> */
.L_x_133:
[----:B------:R-:W-:Y:S05]  /*4660*/  BSYNC B1 ;  /* 0x0000000000017941 */ /* 0x000fea0003800000 */
.L_x_132:
        /* <DEDUP_REMOVED lines=9> */
.L_x_135:
[----:B------:R-:W-:Y:S05]  /*4700*/  BSYNC B1 ;  /* 0x0000000000017941 */ /* 0x000fea0003800000 */
.L_x_134:
        /* <DEDUP_REMOVED lines=9> */
.L_x_137:
[----:B------:R-:W-:Y:S05]  /*47a0*/  BSYNC B1 ;  /* 0x0000000000017941 */ /* 0x000fea0003800000 */
.L_x_136:
        /* <DEDUP_REMOVED lines=10> */
.L_x_139:
[----:B------:R-:W-:Y:S05]  /*4850*/  BSYNC B1 ;  /* 0x0000000000017941 */ /* 0x000fea0003800000 */
.L_x_138:
        /* <DEDUP_REMOVED lines=10> */
.L_x_141:
[----:B------:R-:W-:Y:S05]  /*4900*/  BSYNC B1 ;  /* 0x0000000000017941 */ /* 0x000fea0003800000 */
.L_x_140:
        /* <DEDUP_REMOVED lines=9> */
.L_x_143:
[----:B------:R-:W-:Y:S05]  /*49a0*/  BSYNC B1 ;  /* 0x0000000000017941 */ /* 0x000fea0003800000 */
.L_x_142:
        /* <DEDUP_REMOVED lines=9> */
.L_x_145:
[----:B------:R-:W-:Y:S05]  /*4a40*/  BSYNC B1 ;  /* 0x0000000000017941 */ /* 0x000fea0003800000 */
.L_x_144:
        /* <DEDUP_REMOVED lines=10> */
.L_x_147:
[----:B------:R-:W-:Y:S05]  /*4af0*/  BSYNC B1 ;  /* 0x0000000000017941 */ /* 0x000fea0003800000 */
.L_x_146:
        /* <DEDUP_REMOVED lines=10> */
.L_x_149:
[----:B------:R-:W-:Y:S05]  /*4ba0*/  BSYNC B1 ;  /* 0x0000000000017941 */ /* 0x000fea0003800000 */
.L_x_148:
        /* <DEDUP_REMOVED lines=9> */
.L_x_151:
[----:B------:R-:W-:Y:S05]  /*4c40*/  BSYNC B1 ;  /* 0x0000000000017941 */ /* 0x000fea0003800000 */
.L_x_150:
        /* <DEDUP_REMOVED lines=9> */
.L_x_153:
[----:B------:R-:W-:Y:S05]  /*4ce0*/  BSYNC B1 ;  /* 0x0000000000017941 */ /* 0x000fea0003800000 */
.L_x_152:
        /* <DEDUP_REMOVED lines=10> */
.L_x_155:
[----:B------:R-:W-:Y:S05]  /*4d90*/  BSYNC B1 ;  /* 0x0000000000017941 */ /* 0x000fea0003800000 */
.L_x_154:
        /* <DEDUP_REMOVED lines=10> */
.L_x_157:
[----:B------:R-:W-:Y:S05]  /*4e40*/  BSYNC B1 ;  /* 0x0000000000017941 */ /* 0x000fea0003800000 */
.L_x_156:
        /* <DEDUP_REMOVED lines=9> */
.L_x_159:
[----:B------:R-:W-:Y:S05]  /*4ee0*/  BSYNC B1 ;  /* 0x0000000000017941 */ /* 0x000fea0003800000 */
.L_x_158:
        /* <DEDUP_REMOVED lines=9> */
.L_x_161:
[----:B------:R-:W-:Y:S05]  /*4f80*/  BSYNC B1 ;  /* 0x0000000000017941 */ /* 0x000fea0003800000 */
.L_x_160:
        /* <DEDUP_REMOVED lines=10> */
.L_x_163:
[----:B------:R-:W-:Y:S05]  /*5030*/  BSYNC B1 ;  /* 0x0000000000017941 */ /* 0x000fea0003800000 */
.L_x_162:
        /* <DEDUP_REMOVED lines=10> */
.L_x_165:
[----:B------:R-:W-:Y:S05]  /*50e0*/  BSYNC B1 ;  /* 0x0000000000017941 */ /* 0x000fea0003800000 */
.L_x_164:
        /* <DEDUP_REMOVED lines=9> */
.L_x_167:
[----:B------:R-:W-:Y:S05]  /*5180*/  BSYNC B1 ;  /* 0x0000000000017941 */ /* 0x000fea0003800000 */
.L_x_166:
        /* <DEDUP_REMOVED lines=9> */
.L_x_169:
[----:B------:R-:W-:Y:S05]  /*5220*/  BSYNC B1 ;  /* 0x0000000000017941 */ /* 0x000fea0003800000 */
.L_x_168:
        /* <DEDUP_REMOVED lines=10> */
.L_x_171:
[----:B------:R-:W-:Y:S05]  /*52d0*/  BSYNC B1 ;  /* 0x0000000000017941 */ /* 0x000fea0003800000 */
.L_x_170:
        /* <DEDUP_REMOVED lines=10> */
.L_x_173:
[----:B------:R-:W-:Y:S05]  /*5380*/  BSYNC B1 ;  /* 0x0000000000017941 */ /* 0x000fea0003800000 */
.L_x_172:
        /* <DEDUP_REMOVED lines=9> */
.L_x_175:
[----:B------:R-:W-:Y:S05]  /*5420*/  BSYNC B1 ;  /* 0x0000000000017941 */ /* 0x000fea0003800000 */
.L_x_174:
        /* <DEDUP_REMOVED lines=9> */
.L_x_177:
[----:B------:R-:W-:Y:S05]  /*54c0*/  BSYNC B1 ;  /* 0x0000000000017941 */ /* 0x000fea0003800000 */
.L_x_176:
        /* <DEDUP_REMOVED lines=10> */
.L_x_179:
[----:B------:R-:W-:Y:S05]  /*5570*/  BSYNC B1 ;  /* 0x0000000000017941 */ /* 0x000fea0003800000 */
.L_x_178:
        /* <DEDUP_REMOVED lines=10> */
.L_x_181:
[----:B------:R-:W-:Y:S05]  /*5620*/  BSYNC B1 ;  /* 0x0000000000017941 */ /* 0x000fea0003800000 */
.L_x_180:
        /* <DEDUP_REMOVED lines=9> */
.L_x_183:
[----:B------:R-:W-:Y:S05]  /*56c0*/  BSYNC B1 ;  /* 0x0000000000017941 */ /* 0x000fea0003800000 */
.L_x_182:
        /* <DEDUP_REMOVED lines=9> */
.L_x_185:
[----:B------:R-:W-:Y:S05]  /*5760*/  BSYNC B1 ;  /* 0x0000000000017941 */ /* 0x000fea0003800000 */
.L_x_184:
        /* <DEDUP_REMOVED lines=10> */
.L_x_187:
[----:B------:R-:W-:Y:S05]  /*5810*/  BSYNC B1 ;  /* 0x0000000000017941 */ /* 0x000fea0003800000 */
.L_x_186:
        /* <DEDUP_REMOVED lines=10> */
.L_x_189:
[----:B------:R-:W-:Y:S05]  /*58c0*/  BSYNC B1 ;  /* 0x0000000000017941 */ /* 0x000fea0003800000 */
.L_x_188:
        /* <DEDUP_REMOVED lines=9> */
.L_x_191:
[----:B------:R-:W-:Y:S05]  /*5960*/  BSYNC B1 ;  /* 0x0000000000017941 */ /* 0x000fea0003800000 */
.L_x_190:
        /* <DEDUP_REMOVED lines=9> */
.L_x_193:
[----:B------:R-:W-:Y:S05]  /*5a00*/  BSYNC B1 ;  /* 0x0000000000017941 */ /* 0x000fea0003800000 */
.L_x_192:
        /* <DEDUP_REMOVED lines=10> */
.L_x_195:
[----:B------:R-:W-:Y:S05]  /*5ab0*/  BSYNC B1 ;  /* 0x0000000000017941 */ /* 0x000fea0003800000 */
.L_x_194:
        /* <DEDUP_REMOVED lines=10> */
.L_x_197:
[----:B------:R-:W-:Y:S05]  /*5b60*/  BSYNC B1 ;  /* 0x0000000000017941 */ /* 0x000fea0003800000 */
.L_x_196:
        /* <DEDUP_REMOVED lines=9> */
.L_x_199:
[----:B------:R-:W-:Y:S05]  /*5c00*/  BSYNC B1 ;  /* 0x0000000000017941 */ /* 0x000fea0003800000 */
.L_x_198:
        /* <DEDUP_REMOVED lines=9> */
.L_x_201:
[----:B------:R-:W-:Y:S05]  /*5ca0*/  BSYNC B1 ;  /* 0x0000000000017941 */ /* 0x000fea0003800000 */
.L_x_200:
        /* <DEDUP_REMOVED lines=10> */
.L_x_203:
[----:B------:R-:W-:Y:S05]  /*5d50*/  BSYNC B1 ;  /* 0x0000000000017941 */ /* 0x000fea0003800000 */
.L_x_202:
        /* <DEDUP_REMOVED lines=10> */
.L_x_205:
[----:B------:R-:W-:Y:S05]  /*5e00*/  BSYNC B1 ;  /* 0x0000000000017941 */ /* 0x000fea0003800000 */
.L_x_204:
        /* <DEDUP_REMOVED lines=9> */
.L_x_207:
[----:B------:R-:W-:Y:S05]  /*5ea0*/  BSYNC B1 ;  /* 0x0000000000017941 */ /* 0x000fea0003800000 */
.L_x_206:
        /* <DEDUP_REMOVED lines=9> */
.L_x_209:
[----:B------:R-:W-:Y:S05]  /*5f40*/  BSYNC B1 ;  /* 0x0000000000017941 */ /* 0x000fea0003800000 */
.L_x_208:
        /* <DEDUP_REMOVED lines=10> */
.L_x_211:
[----:B------:R-:W-:Y:S05]  /*5ff0*/  BSYNC B1 ;  /* 0x0000000000017941 */ /* 0x000fea0003800000 */
.L_x_210:
        /* <DEDUP_REMOVED lines=10> */
.L_x_213:
[----:B------:R-:W-:Y:S05]  /*60a0*/  BSYNC B1 ;  /* 0x0000000000017941 */ /* 0x000fea0003800000 */
.L_x_212:
        /* <DEDUP_REMOVED lines=9> */
.L_x_215:
[----:B------:R-:W-:Y:S05]  /*6140*/  BSYNC B1 ;  /* 0x0000000000017941 */ /* 0x000fea0003800000 */
.L_x_214:
        /* <DEDUP_REMOVED lines=9> */
.L_x_217:
[----:B------:R-:W-:Y:S05]  /*61e0*/  BSYNC B1 ;  /* 0x0000000000017941 */ /* 0x000fea0003800000 */
.L_x_216:
        /* <DEDUP_REMOVED lines=10> */
.L_x_219:
[----:B------:R-:W-:Y:S05]  /*6290*/  BSYNC B1 ;  /* 0x0000000000017941 */ /* 0x000fea0003800000 */
.L_x_218:
        /* <DEDUP_REMOVED lines=10> */
.L_x_221:
[----:B------:R-:W-:Y:S05]  /*6340*/  BSYNC B1 ;  /* 0x0000000000017941 */ /* 0x000fea0003800000 */
.L_x_220:
        /* <DEDUP_REMOVED lines=9> */
.L_x_223:
[----:B------:R-:W-:Y:S05]  /*63e0*/  BSYNC B1 ;  /* 0x0000000000017941 */ /* 0x000fea0003800000 */
.L_x_222:
        /* <DEDUP_REMOVED lines=9> */
.L_x_225:
[----:B------:R-:W-:Y:S05]  /*6480*/  BSYNC B1 ;  /* 0x0000000000017941 */ /* 0x000fea0003800000 */
.L_x_224:
        /* <DEDUP_REMOVED lines=10> */
.L_x_227:
[----:B------:R-:W-:Y:S05]  /*6530*/  BSYNC B1 ;  /* 0x0000000000017941 */ /* 0x000fea0003800000 */
.L_x_226:
        /* <DEDUP_REMOVED lines=10> */
.L_x_229:
[----:B------:R-:W-:Y:S05]  /*65e0*/  BSYNC B1 ;  /* 0x0000000000017941 */ /* 0x000fea0003800000 */
.L_x_228:
        /* <DEDUP_REMOVED lines=9> */
.L_x_231:
[----:B------:R-:W-:Y:S05]  /*6680*/  BSYNC B1 ;  /* 0x0000000000017941 */ /* 0x000fea0003800000 */
.L_x_230:
        /* <DEDUP_REMOVED lines=9> */
.L_x_233:
[----:B------:R-:W-:Y:S05]  /*6720*/  BSYNC B1 ;  /* 0x0000000000017941 */ /* 0x000fea0003800000 */
.L_x_232:
        /* <DEDUP_REMOVED lines=10> */
.L_x_235:
[----:B------:R-:W-:Y:S05]  /*67d0*/  BSYNC B1 ;  /* 0x0000000000017941 */ /* 0x000fea0003800000 */
.L_x_234:
        /* <DEDUP_REMOVED lines=10> */
.L_x_237:
[----:B------:R-:W-:Y:S05]  /*6880*/  BSYNC B1 ;  /* 0x0000000000017941 */ /* 0x000fea0003800000 */
.L_x_236:
        /* <DEDUP_REMOVED lines=9> */
.L_x_239:
[----:B------:R-:W-:Y:S05]  /*6920*/  BSYNC B1 ;  /* 0x0000000000017941 */ /* 0x000fea0003800000 */
.L_x_238:
        /* <DEDUP_REMOVED lines=9> */
.L_x_241:
[----:B------:R-:W-:Y:S05]  /*69c0*/  BSYNC B1 ;  /* 0x0000000000017941 */ /* 0x000fea0003800000 */
.L_x_240:
        /* <DEDUP_REMOVED lines=10> */
.L_x_243:
[----:B------:R-:W-:Y:S05]  /*6a70*/  BSYNC B1 ;  /* 0x0000000000017941 */ /* 0x000fea0003800000 */
.L_x_242:
        /* <DEDUP_REMOVED lines=10> */
.L_x_245:
[----:B------:R-:W-:Y:S05]  /*6b20*/  BSYNC B1 ;  /* 0x0000000000017941 */ /* 0x000fea0003800000 */
.L_x_244:
        /* <DEDUP_REMOVED lines=9> */
.L_x_247:
[----:B------:R-:W-:Y:S05]  /*6bc0*/  BSYNC B1 ;  /* 0x0000000000017941 */ /* 0x000fea0003800000 */
.L_x_246:
        /* <DEDUP_REMOVED lines=9> */
.L_x_249:
[----:B------:R-:W-:Y:S05]  /*6c60*/  BSYNC B1 ;  /* 0x0000000000017941 */ /* 0x000fea0003800000 */
.L_x_248:
        /* <DEDUP_REMOVED lines=10> */
.L_x_251:
[----:B------:R-:W-:Y:S05]  /*6d10*/  BSYNC B1 ;  /* 0x0000000000017941 */ /* 0x000fea0003800000 */
.L_x_250:
        /* <DEDUP_REMOVED lines=10> */
.L_x_253:
[----:B------:R-:W-:Y:S05]  /*6dc0*/  BSYNC B1 ;  /* 0x0000000000017941 */ /* 0x000fea0003800000 */
.L_x_252:
        /* <DEDUP_REMOVED lines=9> */
.L_x_255:
[----:B------:R-:W-:Y:S05]  /*6e60*/  BSYNC B1 ;  /* 0x0000000000017941 */ /* 0x000fea0003800000 */
.L_x_254:
        /* <DEDUP_REMOVED lines=9> */
.L_x_257:
[----:B------:R-:W-:Y:S05]  /*6f00*/  BSYNC B1 ;  /* 0x0000000000017941 */ /* 0x000fea0003800000 */
.L_x_256:
        /* <DEDUP_REMOVED lines=10> */
.L_x_259:
[----:B------:R-:W-:Y:S05]  /*6fb0*/  BSYNC B1 ;  /* 0x0000000000017941 */ /* 0x000fea0003800000 */
.L_x_258:
        /* <DEDUP_REMOVED lines=10> */
.L_x_261:
[----:B------:R-:W-:Y:S05]  /*7060*/  BSYNC B1 ;  /* 0x0000000000017941 */ /* 0x000fea0003800000 */
.L_x_260:
        /* <DEDUP_REMOVED lines=9> */
.L_x_263:
[----:B------:R-:W-:Y:S05]  /*7100*/  BSYNC B1 ;  /* 0x0000000000017941 */ /* 0x000fea0003800000 */
.L_x_262:
        /* <DEDUP_REMOVED lines=9> */
.L_x_265:
[----:B------:R-:W-:Y:S05]  /*71a0*/  BSYNC B1 ;  /* 0x0000000000017941 */ /* 0x000fea0003800000 */
.L_x_264:
        /* <DEDUP_REMOVED lines=10> */
.L_x_267:
[----:B------:R-:W-:Y:S05]  /*7250*/  BSYNC B1 ;  /* 0x0000000000017941 */ /* 0x000fea0003800000 */
.L_x_266:
        /* <DEDUP_REMOVED lines=10> */
.L_x_269:
[----:B------:R-:W-:Y:S05]  /*7300*/  BSYNC B1 ;  /* 0x0000000000017941 */ /* 0x000fea0003800000 */
.L_x_268:
        /* <DEDUP_REMOVED lines=9> */
.L_x_271:
[----:B------:R-:W-:Y:S05]  /*73a0*/  BSYNC B1 ;  /* 0x0000000000017941 */ /* 0x000fea0003800000 */
.L_x_270:
        /* <DEDUP_REMOVED lines=9> */
.L_x_273:
[----:B------:R-:W-:Y:S05]  /*7440*/  BSYNC B1 ;  /* 0x0000000000017941 */ /* 0x000fea0003800000 */
.L_x_272:
        /* <DEDUP_REMOVED lines=10> */
.L_x_275:
[----:B------:R-:W-:Y:S05]  /*74f0*/  BSYNC B1 ;  /* 0x0000000000017941 */ /* 0x000fea0003800000 */
.L_x_274:
        /* <DEDUP_REMOVED lines=10> */
.L_x_277:
[----:B------:R-:W-:Y:S05]  /*75a0*/  BSYNC B1 ;  /* 0x0000000000017941 */ /* 0x000fea0003800000 */
.L_x_276:
        /* <DEDUP_REMOVED lines=9> */
.L_x_279:
[----:B------:R-:W-:Y:S05]  /*7640*/  BSYNC B1 ;  /* 0x0000000000017941 */ /* 0x000fea0003800000 */
.L_x_278:
        /* <DEDUP_REMOVED lines=9> */
.L_x_281:
[----:B------:R-:W-:Y:S05]  /*76e0*/  BSYNC B1 ;  /* 0x0000000000017941 */ /* 0x000fea0003800000 */
.L_x_280:
        /* <DEDUP_REMOVED lines=10> */
.L_x_283:
[----:B------:R-:W-:Y:S05]  /*7790*/  BSYNC B1 ;  /* 0x0000000000017941 */ /* 0x000fea0003800000 */
.L_x_282:
        /* <DEDUP_REMOVED lines=10> */
.L_x_285:
[----:B------:R-:W-:Y:S05]  /*7840*/  BSYNC B1 ;  /* 0x0000000000017941 */ /* 0x000fea0003800000 */
.L_x_284:
[----:B01-3-5:R-:W-:Y:S01]  /*7850*/  LOP3.LUT R7, R19, 0xffffe000, RZ, 0xc0, !PT ;  /* 0xffffe00013077812 */ /* 0x02bfe200078ec0ff */
        /* <DEDUP_REMOVED lines=8> */
.L_x_287:
[----:B------:R-:W-:Y:S05]  /*78e0*/  BSYNC B1 ;  /* 0x0000000000017941 */ /* 0x000fea0003800000 */
.L_x_286:
[----:B0---45:R-:W-:Y:S01]  /*78f0*/  LOP3.LUT R5, R19, 0xffffe000, RZ, 0xc0, !PT ;  /* 0xffffe00013057812 */ /* 0x031fe200078ec0ff */
[----:B------:R-:W-:Y:S01]  /*7900*/  @P1 IMAD.MOV.U32 R4, RZ, RZ, R10 ;  /* 0x000000ffff041224 */ /* 0x000fe200078e000a */
[----:B------:R-:W-:Y:S01]  /*7910*/  ISETP.GT.AND P0, PT, R3, 0x8, P0 ;  /* 0x000000080300780c */ /* 0x000fe20000704270 */
[----:B------:R-:W-:Y:S02]  /*7920*/  BSSY B1, `(.L_x_288) ;  /* 0x0000008000017945 */ /* 0x000fe40003800000 */
[----:B------:R-:W-:-:S04]  /*7930*/  FMUL R5, R5, R154 ;  /* 0x0000009a05057220 */ /* 0x000fc80000400000 */
[----:B------:R-:W-:Y:S01]  /*7940*/  FFMA R7, R150, R153, R5 ;  /* 0x0000009996077223 */ /* 0x000fe20000000005 */
[----:B------:R-:W-:-:S04]  /*7950*/  @P1 IMAD.MOV.U32 R5, RZ, RZ, R11 ;  /* 0x000000ffff051224 */ /* 0x000fc800078e000b */
[----:B------:R-:W-:-:S05]  /*7960*/  F2FP.TF32.F32.PACK_B R7, R7 ;  /* 0x00000007ff07723e */ /* 0x000fca00024050ff */
[----:B------:R0:W-:Y:S01]  /*7970*/  @P1 STG.E desc[UR36][R4.64+0x3e0], R7 ;  /* 0x0003e00704001986 */ /* 0x0001e2000c101924 */
[----:B------:R-:W-:Y:S05]  /*7980*/  @!P0 BRA `(.L_x_289) ;  /* 0x0000000000048947 */ /* 0x000fea0003800000 */
[----:B------:R3:W5:Y:S02]  /*7990*/  LDG.E.LTC128B R19, desc[UR36][R8.64+0x3e4] ;  /* 0x0003e42408137981 */ /* 0x000764000c1e1920 */
.L_x_289:
[----:B------:R-:W-:Y:S05]  /*79a0*/  BSYNC B1 ;  /* 0x0000000000017941 */ /* 0x000fea0003800000 */
.L_x_288:
[----:B------:R-:W-:Y:S05]  /*79b0*/  @!P0 BRA `(.L_x_290) ;  /* 0x0000002400408947 */ /* 0x000fea0003800000 */
[----:B-----5:R-:W-:-:S05]  /*79c0*/  LOP3.LUT R19, R19, 0xffffe000, RZ, 0xc0, !PT ;  /* 0xffffe00013137812 */ /* 0x020fca00078ec0ff */
[----:B------:R-:W-:-:S04]  /*79d0*/  FMUL R0, R19, R154 ;  /* 0x0000009a13007220 */ /* 0x000fc80000400000 */
[----:B------:R-:W-:-:S05]  /*79e0*/  FFMA R151, R151, R153, R0 ;  /* 0x0000009997977223 */ /* 0x000fca0000000000 */
[----:B------:R-:W-:-:S05]  /*79f0*/  F2FP.TF32.F32.PACK_B R151, R151 ;  /* 0x00000097ff97723e */ /* 0x000fca00024050ff */
[----:B------:R4:W-:Y:S01]  /*7a00*/  STG.E desc[UR36][R10.64+0x3e4], R151 ;  /* 0x0003e4970a007986 */ /* 0x0009e2000c101924 */
[----:B------:R-:W-:Y:S05]  /*7a10*/  BRA `(.L_x_290) ;  /* 0x0000002400287947 */ /* 0x000fea0003800000 */
.L_x_37:
[----:B------:R-:W-:Y:S01]  /*7a20*/  ISETP.GT.AND P3, PT, R0, 0x1, PT ;  /* 0x000000010000780c */ /* 0x000fe20003f64270 */
[----:B------:R-:W-:Y:S01]  /*7a30*/  ULDC.64 UR4, c[0x0][0x5c0] ;  /* 0x0001700000047ab9 */ /* 0x000fe20000000a00 */
[-C--:B------:R-:W-:Y:S01]  /*7a40*/  FMUL R9, R24, R153.reuse ;  /* 0x0000009918097220 */ /* 0x080fe20000400000 */
[----:B------:R-:W-:Y:S01]  /*7a50*/  LEA R4, P1, R168, UR4, 0x2 ;  /* 0x00000004a8047c11 */ /* 0x000fe2000f8210ff */
[-C--:B------:R-:W-:Y:S01]  /*7a60*/  FMUL R25, R25, R153.reuse ;  /* 0x0000009919197220 */ /* 0x080fe20000400000 */
[C---:B------:R-:W-:Y:S01]  /*7a70*/  ISETP.GT.AND P0, PT, R3.reuse, RZ, P3 ;  /* 0x000000ff0300720c */ /* 0x040fe20001f04270 */
[-C--:B------:R-:W-:Y:S01]  /*7a80*/  FMUL R13, R26, R153.reuse ;  /* 0x000000991a0d7220 */ /* 0x080fe20000400000 */
[----:B------:R-:W-:Y:S01]  /*7a90*/  ISETP.GT.AND P2, PT, R3, 0x8, P2 ;  /* 0x000000080300780c */ /* 0x000fe20001744270 */
[-C--:B------:R-:W-:Y:S01]  /*7aa0*/  FMUL R27, R27, R153.reuse ;  /* 0x000000991b1b7220 */ /* 0x080fe20000400000 */
[----:B------:R-:W-:Y:S01]  /*7ab0*/  LEA.HI.X R5, R168, UR5, R179, 0x2, P1 ;  /* 0x00000005a8057c11 */ /* 0x000fe200088f14b3 */
[----:B------:R-:W-:Y:S01]  /*7ac0*/  FMUL R29, R29, R153 ;  /* 0x000000991d1d7220 */ /* 0x000fe20000400000 */
[----:B------:R-:W-:Y:S01]  /*7ad0*/  F2FP.TF32.F32.PACK_B R9, R9 ;  /* 0x00000009ff09723e */ /* 0x000fe200024050ff */
[-C--:B------:R-:W-:Y:S01]  /*7ae0*/  FMUL R31, R31, R153.reuse ;  /* 0x000000991f1f7220 */ /* 0x080fe20000400000 */
[C---:B------:R-:W-:Y:S01]  /*7af0*/  SHF.L.U64.HI R11, R10.reuse, 0x5, R11 ;  /* 0x000000050a0b7819 */ /* 0x040fe2000001020b */
[----:B------:R-:W-:Y:S01]  /*7b00*/  FMUL R33, R33, R153 ;  /* 0x0000009921217220 */ /* 0x000fe20000400000 */
[----:B------:R-:W-:Y:S01]  /*7b10*/  LEA R6, P1, R10, R4, 0x5 ;  /* 0x000000040a067211 */ /* 0x000fe200078228ff */
[----:B------:R0:W-:Y:S01]  /*7b20*/  @P4 STG.E desc[UR36][R4.64], R9 ;  /* 0x0000000904004986 */ /* 0x0001e2000c101924 */
[----:B------:R-:W-:Y:S01]  /*7b30*/  F2FP.TF32.F32.PACK_B R25, R25 ;  /* 0x00000019ff19723e */ /* 0x000fe200024050ff */
[----:B------:R-:W-:Y:S01]  /*7b40*/  FMUL R35, R35, R153 ;  /* 0x0000009923237220 */ /* 0x000fe20000400000 */
[----:B------:R-:W-:Y:S01]  /*7b50*/  F2FP.TF32.F32.PACK_B R13, R13 ;  /* 0x0000000dff0d723e */ /* 0x000fe200024050ff */
[----:B------:R-:W-:Y:S01]  /*7b60*/  IMAD.X R7, R11, 0x1, R5, P1 ;  /* 0x000000010b077824 */ /* 0x000fe200008e0605 */
[C---:B------:R-:W-:Y:S01]  /*7b70*/  ISETP.GT.AND P4, PT, R0.reuse, 0x8, PT ;  /* 0x000000080000780c */ /* 0x040fe20003f84270 */
[----:B------:R-:W-:Y:S01]  /*7b80*/  @P0 STG.E desc[UR36][R4.64+0x4], R25 ;  /* 0x0000041904000986 */ /* 0x000fe2000c101924 */
[----:B------:R-:W-:Y:S01]  /*7b90*/  ISETP.GT.AND P0, PT, R0, 0x9, PT ;  /* 0x000000090000780c */ /* 0x000fe20003f04270 */
[-C--:B------:R-:W-:Y:S01]  /*7ba0*/  FMUL R11, R30, R153.reuse ;  /* 0x000000991e0b7220 */ /* 0x080fe20000400000 */
[C---:B------:R-:W-:Y:S01]  /*7bb0*/  ISETP.GT.AND P3, PT, R3.reuse, 0x8, P3 ;  /* 0x000000080300780c */ /* 0x040fe20001f64270 */
[----:B------:R1:W-:Y:S01]  /*7bc0*/  @P2 STG.E desc[UR36][R6.64], R13 ;  /* 0x0000000d06002986 */ /* 0x0003e2000c101924 */
[C---:B------:R-:W-:Y:S01]  /*7bd0*/  ISETP.GT.AND P1, PT, R3.reuse, RZ, P4 ;  /* 0x000000ff0300720c */ /* 0x040fe20002724270 */
[-C--:B0-----:R-:W-:Y:S01]  /*7be0*/  FMUL R9, R28, R153.reuse ;  /* 0x000000991c097220 */ /* 0x081fe20000400000 */
[----:B------:R-:W-:Y:S01]  /*7bf0*/  ISETP.GT.AND P2, PT, R3, RZ, P0 ;  /* 0x000000ff0300720c */ /* 0x000fe20000744270 */
[-C--:B------:R-:W-:Y:S01]  /*7c00*/  FMUL R37, R37, R153.reuse ;  /* 0x0000009925257220 */ /* 0x080fe20000400000 */
[----:B------:R-:W-:Y:S01]  /*7c10*/  ISETP.GT.AND P4, PT, R3, 0x8, P4 ;  /* 0x000000080300780c */ /* 0x000fe20002784270 */
[----:B------:R-:W-:Y:S01]  /*7c20*/  FMUL R39, R39, R153 ;  /* 0x0000009927277220 */ /* 0x000fe20000400000 */
[----:B------:R-:W-:Y:S01]  /*7c30*/  F2FP.TF32.F32.PACK_B R27, R27 ;  /* 0x0000001bff1b723e */ /* 0x000fe200024050ff */
[----:B------:R-:W-:Y:S01]  /*7c40*/  FMUL R41, R41, R153 ;  /* 0x0000009929297220 */ /* 0x000fe20000400000 */
[----:B------:R-:W-:Y:S01]  /*7c50*/  F2FP.TF32.F32.PACK_B R9, R9 ;  /* 0x00000009ff09723e */ /* 0x000fe200024050ff */
[----:B------:R-:W-:Y:S01]  /*7c60*/  FMUL R43, R43, R153 ;  /* 0x000000992b2b7220 */ /* 0x000fe20000400000 */
[----:B------:R-:W-:Y:S01]  /*7c70*/  F2FP.TF32.F32.PACK_B R29, R29 ;  /* 0x0000001dff1d723e */ /* 0x000fe200024050ff */
[----:B------:R-:W-:Y:S01]  /*7c80*/  @P3 STG.E desc[UR36][R6.64+0x4], R27 ;  /* 0x0000041b06003986 */ /* 0x000fe2000c101924 */
[----:B------:R-:W-:Y:S01]  /*7c90*/  F2FP.TF32.F32.PACK_B R11, R11 ;  /* 0x0000000bff0b723e */ /* 0x000fe200024050ff */
[-C--:B-1----:R-:W-:Y:S01]  /*7ca0*/  FMUL R13, R34, R153.reuse ;  /* 0x00000099220d7220 */ /* 0x082fe20000400000 */
[C---:B------:R-:W-:Y:S01]  /*7cb0*/  ISETP.GT.AND P3, PT, R0.reuse, 0x11, PT ;  /* 0x000000110000780c */ /* 0x040fe20003f64270 */
[----:B------:R0:W-:Y:S01]  /*7cc0*/  @P1 STG.E desc[UR36][R4.64+0x20], R9 ;  /* 0x0000200904001986 */ /* 0x0001e2000c101924 */
[----:B------:R-:W-:Y:S01]  /*7cd0*/  ISETP.GT.AND P0, PT, R3, 0x8, P0 ;  /* 0x000000080300780c */ /* 0x000fe20000704270 */
[----:B------:R-:W-:Y:S01]  /*7ce0*/  FMUL R45, R45, R153 ;  /* 0x000000992d2d7220 */ /* 0x000fe20000400000 */
[----:B------:R-:W-:Y:S01]  /*7cf0*/  F2FP.TF32.F32.PACK_B R31, R31 ;  /* 0x0000001fff1f723e */ /* 0x000fe200024050ff */
[----:B------:R-:W-:Y:S01]  /*7d00*/  @P2 STG.E desc[UR36][R4.64+0x24], R29 ;  /* 0x0000241d04002986 */ /* 0x000fe2000c101924 */
[----:B------:R-:W-:Y:S01]  /*7d10*/  ISETP.GT.AND P2, PT, R0, 0x10, PT ;  /* 0x000000100000780c */ /* 0x000fe20003f44270 */
[----:B------:R-:W-:Y:S01]  /*7d20*/  FMUL R47, R47, R153 ;  /* 0x000000992f2f7220 */ /* 0x000fe20000400000 */
[----:B------:R-:W-:Y:S01]  /*7d30*/  F2FP.TF32.F32.PACK_B R33, R33 ;  /* 0x00000021ff21723e */ /* 0x000fe200024050ff */
[----:B------:R1:W-:Y:S01]  /*7d40*/  @P4 STG.E desc[UR36][R6.64+0x20], R11 ;  /* 0x0000200b06004986 */ /* 0x0003e2000c101924 */
[----:B------:R-:W-:Y:S01]  /*7d50*/  ISETP.GT.AND P1, PT, R3, RZ, P2 ;  /* 0x000000ff0300720c */ /* 0x000fe20001724270 */
[-C--:B------:R-:W-:Y:S01]  /*7d60*/  FMUL R49, R49, R153.reuse ;  /* 0x0000009931317220 */ /* 0x080fe20000400000 */
[C---:B------:R-:W-:Y:S01]  /*7d70*/  ISETP.GT.AND P4, PT, R3.reuse, RZ, P3 ;  /* 0x000000ff0300720c */ /* 0x040fe20001f84270 */
[----:B0-----:R-:W-:Y:S01]  /*7d80*/  FMUL R9, R32, R153 ;  /* 0x0000009920097220 */ /* 0x001fe20000400000 */
[----:B------:R-:W-:Y:S01]  /*7d90*/  ISETP.GT.AND P2, PT, R3, 0x8, P2 ;  /* 0x000000080300780c */ /* 0x000fe20001744270 */
[----:B------:R-:W-:Y:S01]  /*7da0*/  @P0 STG.E desc[UR36][R6.64+0x24], R31 ;  /* 0x0000241f06000986 */ /* 0x000fe2000c101924 */
[----:B------:R-:W-:Y:S01]  /*7db0*/  F2FP.TF32.F32.PACK_B R13, R13 ;  /* 0x0000000dff0d723e */ /* 0x000fe200024050ff */
[----:B------:R-:W-:Y:S01]  /*7dc0*/  FMUL R51, R51, R153 ;  /* 0x0000009933337220 */ /* 0x000fe20000400000 */
[----:B------:R-:W-:Y:S01]  /*7dd0*/  F2FP.TF32.F32.PACK_B R9, R9 ;  /* 0x00000009ff09723e */ /* 0x000fe200024050ff */
[-C--:B------:R-:W-:Y:S01]  /*7de0*/  FMUL R53, R53, R153.reuse ;  /* 0x0000009935357220 */ /* 0x080fe20000400000 */
[----:B------:R-:W-:Y:S01]  /*7df0*/  ISETP.GT.AND P0, PT, R0, 0x19, PT ;  /* 0x000000190000780c */ /* 0x000fe20003f04270 */
[----:B-1----:R-:W-:Y:S01]  /*7e00*/  FMUL R11, R38, R153 ;  /* 0x00000099260b7220 */ /* 0x002fe20000400000 */
[----:B------:R-:W-:Y:S01]  /*7e10*/  ISETP.GT.AND P3, PT, R3, 0x8, P3 ;  /* 0x000000080300780c */ /* 0x000fe20001f64270 */
[----:B------:R0:W-:Y:S01]  /*7e20*/  @P1 STG.E desc[UR36][R4.64+0x40], R9 ;  /* 0x0000400904001986 */ /* 0x0001e2000c101924 */
[----:B------:R-:W-:Y:S01]  /*7e30*/  F2FP.TF32.F32.PACK_B R35, R35 ;  /* 0x00000023ff23723e */ /* 0x000fe200024050ff */
        /* <DEDUP_REMOVED lines=10> */
[-C--:B0-----:R-:W-:Y:S01]  /*7ee0*/  FMUL R9, R36, R153.reuse ;  /* 0x0000009924097220 */ /* 0x081fe20000400000 */
[----:B------:R-:W-:Y:S01]  /*7ef0*/  ISETP.GT.AND P4, PT, R3, 0x8, P4 ;  /* 0x000000080300780c */ /* 0x000fe20002784270 */
[----:B------:R-:W-:Y:S01]  /*7f00*/  @P3 STG.E desc[UR36][R6.64+0x44], R35 ;  /* 0x0000442306003986 */ /* 0x000fe2000c101924 */
[----:B------:R-:W-:Y:S01]  /*7f10*/  ISETP.GT.AND P3, PT, R0, 0x21, PT ;  /* 0x000000210000780c */ /* 0x000fe20003f64270 */
[----:B------:R-:W-:Y:S01]  /*7f20*/  FMUL R61, R61, R153 ;  /* 0x000000993d3d7220 */ /* 0x000fe20000400000 */
[----:B------:R-:W-:Y:S01]  /*7f30*/  F2FP.TF32.F32.PACK_B R9, R9 ;  /* 0x00000009ff09723e */ /* 0x000fe200024050ff */
[-C--:B------:R-:W-:Y:S01]  /*7f40*/  FMUL R63, R63, R153.reuse ;  /* 0x000000993f3f7220 */ /* 0x080fe20000400000 */
[----:B------:R-:W-:Y:S01]  /*7f50*/  ISETP.GT.AND P0, PT, R3, 0x8, P0 ;  /* 0x000000080300780c */ /* 0x000fe20000704270 */
[----:B-1----:R-:W-:Y:S01]  /*7f60*/  FMUL R13, R42, R153 ;  /* 0x000000992a0d7220 */ /* 0x002fe20000400000 */
[----:B------:R-:W-:Y:S01]  /*7f70*/  F2FP.TF32.F32.PACK_B R39, R39 ;  /* 0x00000027ff27723e */ /* 0x000fe200024050ff */
        /* <DEDUP_REMOVED lines=145> */
[C---:B------:R-:W-:Y:S01]  /*8890*/  ISETP.GT.AND P2, PT, R3.reuse, 0x8, P2 ;  /* 0x000000080300780c */ /* 0x040fe20001744270 */
[----:B------:R-:W-:Y:S01]  /*88a0*/  @P0 STG.E desc[UR36][R6.64+0x124], R63 ;  /* 0x0001243f06000986 */ /* 0x000fe2000c101924 */
[----:B------:R-:W-:Y:S01]  /*88b0*/  ISETP.GT.AND P3, PT, R3, 0x8, P3 ;  /* 0x000000080300780c */ /* 0x000fe20001f64270 */
[----:B------:R-:W-:Y:S01]  /*88c0*/  FMUL R131, R131, R153 ;  /* 0x0000009983837220 */ /* 0x000fe20000400000 */
[----:B------:R-:W-:Y:S01]  /*88d0*/  F2FP.TF32.F32.PACK_B R9, R9 ;  /* 0x00000009ff09723e */ /* 0x000fe200024050ff */
[-C--:B------:R-:W-:Y:S01]  /*88e0*/  FMUL R133, R133, R153.reuse ;  /* 0x0000009985857220 */ /* 0x080fe20000400000 */
[----:B------:R-:W-:Y:S01]  /*88f0*/  ISETP.GT.AND P0, PT, R0, 0x59, PT ;  /* 0x000000590000780c */ /* 0x000fe20003f04270 */
        /* <DEDUP_REMOVED lines=21> */
[C---:B------:R-:W-:Y:S01]  /*8a50*/  ISETP.GT.AND P0, PT, R3.reuse, 0x8, P0 ;  /* 0x000000080300780c */ /* 0x040fe20000704270 */
[----:B-1----:R-:W-:Y:S01]  /*8a60*/  FMUL R13, R74, R153 ;  /* 0x000000994a0d7220 */ /* 0x002fe20000400000 */
[----:B------:R-:W-:Y:S01]  /*8a70*/  F2FP.TF32.F32.PACK_B R87, R87 ;  /* 0x00000057ff57723e */ /* 0x000fe200024050ff */
[----:B------:R0:W-:Y:S01]  /*8a80*/  @P1 STG.E desc[UR36][R4.64+0x160], R9 ;  /* 0x0001600904001986 */ /* 0x0001e2000c101924 */
[----:B------:R-:W-:Y:S01]  /*8a90*/  ISETP.GT.AND P1, PT, R3, RZ, P3 ;  /* 0x000000ff0300720c */ /* 0x000fe20001f24270 */
[-C--:B------:R-:W-:Y:S01]  /*8aa0*/  FMUL R145, R145, R153.reuse ;  /* 0x0000009991917220 */ /* 0x080fe20000400000 */
[----:B------:R-:W-:Y:S01]  /*8ab0*/  ISETP.GT.AND P3, PT, R3, 0x8, P3 ;  /* 0x000000080300780c */ /* 0x000fe20001f64270 */
[----:B------:R-:W-:Y:S01]  /*8ac0*/  @P2 STG.E desc[UR36][R4.64+0x164], R69 ;  /* 0x0001644504002986 */ /* 0x000fe2000c101924 */
[----:B------:R-:W-:Y:S01]  /*8ad0*/  ISETP.GT.AND P2, PT, R0, 0x61, PT ;  /* 0x000000610000780c */ /* 0x000fe20003f44270 */
[----:B------:R-:W-:Y:S01]  /*8ae0*/  FMUL R147, R147, R153 ;  /* 0x0000009993937220 */ /* 0x000fe20000400000 */
[----:B------:R-:W-:Y:S01]  /*8af0*/  F2FP.TF32.F32.PACK_B R13, R13 ;  /* 0x0000000dff0d723e */ /* 0x000fe200024050ff */
[----:B------:R1:W-:Y:S01]  /*8b00*/  @P4 STG.E desc[UR36][R6.64+0x160], R11 ;  /* 0x0001600b06004986 */ /* 0x0003e2000c101924 */
[----:B------:R-:W-:Y:S01]  /*8b10*/  ISETP.GT.AND P4, PT, R3, RZ, P2 ;  /* 0x000000ff0300720c */ /* 0x000fe20001784270 */
[-C--:B------:R-:W-:Y:S01]  /*8b20*/  FMUL R149, R149, R153.reuse ;  /* 0x0000009995957220 */ /* 0x080fe20000400000 */
[----:B------:R-:W-:Y:S01]  /*8b30*/  ISETP.GT.AND P2, PT, R3, 0x8, P2 ;  /* 0x000000080300780c */ /* 0x000fe20001744270 */
[-C--:B0-----:R-:W-:Y:S01]  /*8b40*/  FMUL R9, R72, R153.reuse ;  /* 0x0000009948097220 */ /* 0x081fe20000400000 */
[----:B------:R-:W-:Y:S01]  /*8b50*/  @P0 STG.E desc[UR36][R6.64+0x164], R71 ;  /* 0x0001644706000986 */ /* 0x000fe2000c101924 */
[----:B------:R-:W-:Y:S01]  /*8b60*/  ISETP.GT.AND P0, PT, R0, 0x69, PT ;  /* 0x000000690000780c */ /* 0x000fe20003f04270 */
[----:B------:R-:W-:Y:S01]  /*8b70*/  FMUL R151, R151, R153 ;  /* 0x0000009997977220 */ /* 0x000fe20000400000 */
[----:B------:R-:W-:-:S02]  /*8b80*/  F2FP.TF32.F32.PACK_B R89, R89 ;  /* 0x00000059ff59723e */ /* 0x000fc400024050ff */
[----:B------:R-:W-:Y:S01]  /*8b90*/  F2FP.TF32.F32.PACK_B R9, R9 ;  /* 0x00000009ff09723e */ /* 0x000fe200024050ff */
[----:B-1----:R-:W-:Y:S01]  /*8ba0*/  FMUL R11, R78, R153 ;  /* 0x000000994e0b7220 */ /* 0x002fe20000400000 */
[----:B------:R-:W-:-:S03]  /*8bb0*/  F2FP.TF32.F32.PACK_B R91, R91 ;  /* 0x0000005bff5b723e */ /* 0x000fc600024050ff */
[----:B------:R0:W-:Y:S01]  /*8bc0*/  @P1 STG.E desc[UR36][R4.64+0x180], R9 ;  /* 0x0001800904001986 */ /* 0x0001e2000c101924 */
[----:B------:R-:W-:Y:S02]  /*8bd0*/  ISETP.GT.AND P1, PT, R0, 0x68, PT ;  /* 0x000000680000780c */ /* 0x000fe40003f24270 */
[----:B------:R-:W-:Y:S01]  /*8be0*/  F2FP.TF32.F32.PACK_B R11, R11 ;  /* 0x0000000bff0b723e */ /* 0x000fe200024050ff */
[----:B------:R-:W-:Y:S01]  /*8bf0*/  @P4 STG.E desc[UR36][R4.64+0x184], R73 ;  /* 0x0001844904004986 */ /* 0x000fe2000c101924 */
[C---:B------:R-:W-:Y:S02]  /*8c00*/  ISETP.GT.AND P4, PT, R3.reuse, RZ, P1 ;  /* 0x000000ff0300720c */ /* 0x040fe40000f84270 */
[C---:B------:R-:W-:Y:S01]  /*8c10*/  ISETP.GT.AND P1, PT, R3.reuse, 0x8, P1 ;  /* 0x000000080300780c */ /* 0x040fe20000f24270 */
[----:B------:R1:W-:Y:S01]  /*8c20*/  @P3 STG.E desc[UR36][R6.64+0x180], R13 ;  /* 0x0001800d06003986 */ /* 0x0003e2000c101924 */
[----:B------:R-:W-:Y:S02]  /*8c30*/  ISETP.GT.AND P3, PT, R3, RZ, P0 ;  /* 0x000000ff0300720c */ /* 0x000fe40000764270 */
[----:B------:R-:W-:Y:S01]  /*8c40*/  F2FP.TF32.F32.PACK_B R93, R93 ;  /* 0x0000005dff5d723e */ /* 0x000fe200024050ff */
[----:B0-----:R-:W-:Y:S01]  /*8c50*/  FMUL R9, R76, R153 ;  /* 0x000000994c097220 */ /* 0x001fe20000400000 */
[----:B------:R-:W-:Y:S01]  /*8c60*/  @P2 STG.E desc[UR36][R6.64+0x184], R75 ;  /* 0x0001844b06002986 */ /* 0x000fe2000c101924 */
[----:B------:R-:W-:-:S02]  /*8c70*/  ISETP.GT.AND P2, PT, R0, 0x70, PT ;  /* 0x000000700000780c */ /* 0x000fc40003f44270 */
[----:B------:R-:W-:Y:S02]  /*8c80*/  F2FP.TF32.F32.PACK_B R95, R95 ;  /* 0x0000005fff5f723e */ /* 0x000fe400024050ff */
[----:B------:R-:W-:Y:S01]  /*8c90*/  F2FP.TF32.F32.PACK_B R9, R9 ;  /* 0x00000009ff09723e */ /* 0x000fe200024050ff */
[----:B-1----:R-:W-:Y:S01]  /*8ca0*/  FMUL R13, R82, R153 ;  /* 0x00000099520d7220 */ /* 0x002fe20000400000 */
[----:B------:R-:W-:-:S03]  /*8cb0*/  F2FP.TF32.F32.PACK_B R97, R97 ;  /* 0x00000061ff61723e */ /* 0x000fc600024050ff */
[----:B------:R0:W-:Y:S01]  /*8cc0*/  @P4 STG.E desc[UR36][R4.64+0x1a0], R9 ;  /* 0x0001a00904004986 */ /* 0x0001e2000c101924 */
[C---:B------:R-:W-:Y:S02]  /*8cd0*/  ISETP.GT.AND P4, PT, R3.reuse, RZ, P2 ;  /* 0x000000ff0300720c */ /* 0x040fe40001784270 */
[C---:B------:R-:W-:Y:S01]  /*8ce0*/  ISETP.GT.AND P2, PT, R3.reuse, 0x8, P2 ;  /* 0x000000080300780c */ /* 0x040fe20001744270 */
[----:B------:R-:W-:Y:S01]  /*8cf0*/  @P3 STG.E desc[UR36][R4.64+0x1a4], R77 ;  /* 0x0001a44d04003986 */ /* 0x000fe2000c101924 */
[C---:B------:R-:W-:Y:S02]  /*8d00*/  ISETP.GT.AND P3, PT, R3.reuse, 0x8, P0 ;  /* 0x000000080300780c */ /* 0x040fe40000764270 */
[----:B------:R-:W-:Y:S01]  /*8d10*/  ISETP.GT.AND P0, PT, R0, 0x71, PT ;  /* 0x000000710000780c */ /* 0x000fe20003f04270 */
[----:B------:R1:W-:Y:S01]  /*8d20*/  @P1 STG.E desc[UR36][R6.64+0x1a0], R11 ;  /* 0x0001a00b06001986 */ /* 0x0003e2000c101924 */
[----:B------:R-:W-:Y:S02]  /*8d30*/  F2FP.TF32.F32.PACK_B R13, R13 ;  /* 0x0000000dff0d723e */ /* 0x000fe400024050ff */
[----:B------:R-:W-:Y:S01]  /*8d40*/  ISETP.GT.AND P1, PT, R3, RZ, P0 ;  /* 0x000000ff0300720c */ /* 0x000fe20000724270 */
[----:B0-----:R-:W-:Y:S01]  /*8d50*/  FMUL R9, R80, R153 ;  /* 0x0000009950097220 */ /* 0x001fe20000400000 */
[----:B------:R-:W-:-:S02]  /*8d60*/  F2FP.TF32.F32.PACK_B R99, R99 ;  /* 0x00000063ff63723e */ /* 0x000fc400024050ff */
[----:B------:R-:W-:Y:S02]  /*8d70*/  F2FP.TF32.F32.PACK_B R101, R101 ;  /* 0x00000065ff65723e */ /* 0x000fe400024050ff */
[----:B------:R-:W-:Y:S01]  /*8d80*/  F2FP.TF32.F32.PACK_B R9, R9 ;  /* 0x00000009ff09723e */ /* 0x000fe200024050ff */
[----:B------:R-:W-:Y:S01]  /*8d90*/  @P3 STG.E desc[UR36][R6.64+0x1a4], R79 ;  /* 0x0001a44f06003986 */ /* 0x000fe2000c101924 */
[----:B------:R-:W-:Y:S01]  /*8da0*/  ISETP.GT.AND P3, PT, R3, 0x8, P0 ;  /* 0x000000080300780c */ /* 0x000fe20000764270 */
[----:B-1----:R-:W-:Y:S01]  /*8db0*/  FMUL R11, R86, R153 ;  /* 0x00000099560b7220 */ /* 0x002fe20000400000 */
[C---:B------:R-:W-:Y:S01]  /*8dc0*/  ISETP.GT.AND P0, PT, R0.reuse, 0x79, PT ;  /* 0x000000790000780c */ /* 0x040fe20003f04270 */
[----:B------:R0:W-:Y:S01]  /*8dd0*/  @P4 STG.E desc[UR36][R4.64+0x1c0], R9 ;  /* 0x0001c00904004986 */ /* 0x0001e2000c101924 */
[----:B------:R-:W-:Y:S02]  /*8de0*/  F2FP.TF32.F32.PACK_B R103, R103 ;  /* 0x00000067ff67723e */ /* 0x000fe400024050ff */
[----:B------:R-:W-:Y:S01]  /*8df0*/  F2FP.TF32.F32.PACK_B R11, R11 ;  /* 0x0000000bff0b723e */ /* 0x000fe200024050ff */
[----:B------:R-:W-:Y:S01]  /*8e00*/  @P1 STG.E desc[UR36][R4.64+0x1c4], R81 ;  /* 0x0001c45104001986 */ /* 0x000fe2000c101924 */
[----:B------:R-:W-:-:S02]  /*8e10*/  ISETP.GT.AND P1, PT, R0, 0x78, PT ;  /* 0x000000780000780c */ /* 0x000fc40003f24270 */
[----:B------:R-:W-:Y:S01]  /*8e20*/  F2FP.TF32.F32.PACK_B R105, R105 ;  /* 0x00000069ff69723e */ /* 0x000fe200024050ff */
[----:B------:R1:W-:Y:S01]  /*8e30*/  @P2 STG.E desc[UR36][R6.64+0x1c0], R13 ;  /* 0x0001c00d06002986 */ /* 0x0003e2000c101924 */
[C---:B------:R-:W-:Y:S02]  /*8e40*/  ISETP.GT.AND P4, PT, R3.reuse, RZ, P1 ;  /* 0x000000ff0300720c */ /* 0x040fe40000f84270 */
[C---:B------:R-:W-:Y:S01]  /*8e50*/  ISETP.GT.AND P2, PT, R3.reuse, RZ, P0 ;  /* 0x000000ff0300720c */ /* 0x040fe20000744270 */
[----:B0-----:R-:W-:Y:S01]  /*8e60*/  FMUL R9, R84, R153 ;  /* 0x0000009954097220 */ /* 0x001fe20000400000 */
[C---:B------:R-:W-:Y:S01]  /*8e70*/  ISETP.GT.AND P1, PT, R3.reuse, 0x8, P1 ;  /* 0x000000080300780c */ /* 0x040fe20000f24270 */
[----:B------:R-:W-:Y:S01]  /*8e80*/  @P3 STG.E desc[UR36][R6.64+0x1c4], R83 ;  /* 0x0001c45306003986 */ /* 0x000fe2000c101924 */
[----:B------:R-:W-:Y:S02]  /*8e90*/  ISETP.GT.AND P3, PT, R3, 0x8, P0 ;  /* 0x000000080300780c */ /* 0x000fe40000764270 */
[----:B------:R-:W-:-:S02]  /*8ea0*/  F2FP.TF32.F32.PACK_B R9, R9 ;  /* 0x00000009ff09723e */ /* 0x000fc400024050ff */
[----:B------:R-:W-:Y:S01]  /*8eb0*/  ISETP.GT.AND P0, PT, R0, 0x81, PT ;  /* 0x000000810000780c */ /* 0x000fe20003f04270 */
[----:B-1----:R-:W-:Y:S01]  /*8ec0*/  FMUL R13, R90, R153 ;  /* 0x000000995a0d7220 */ /* 0x002fe20000400000 */
[----:B------:R-:W-:Y:S01]  /*8ed0*/  F2FP.TF32.F32.PACK_B R107, R107 ;  /* 0x0000006bff6b723e */ /* 0x000fe200024050ff */
[----:B------:R0:W-:Y:S01]  /*8ee0*/  @P4 STG.E desc[UR36][R4.64+0x1e0], R9 ;  /* 0x0001e00904004986 */ /* 0x0001e2000c101924 */
[----:B------:R-:W-:Y:S02]  /*8ef0*/  F2FP.TF32.F32.PACK_B R109, R109 ;  /* 0x0000006dff6d723e */ /* 0x000fe400024050ff */
[----:B------:R-:W-:Y:S01]  /*8f00*/  F2FP.TF32.F32.PACK_B R13, R13 ;  /* 0x0000000dff0d723e */ /* 0x000fe200024050ff */
[----:B------:R-:W-:Y:S01]  /*8f10*/  @P2 STG.E desc[UR36][R4.64+0x1e4], R85 ;  /* 0x0001e45504002986 */ /* 0x000fe2000c101924 */
[----:B------:R-:W-:Y:S02]  /*8f20*/  ISETP.GT.AND P2, PT, R0, 0x80, PT ;  /* 0x000000800000780c */ /* 0x000fe40003f44270 */
[----:B------:R-:W-:Y:S01]  /*8f30*/  F2FP.TF32.F32.PACK_B R111, R111 ;  /* 0x0000006fff6f723e */ /* 0x000fe200024050ff */
[----:B------:R1:W-:Y:S01]  /*8f40*/  @P1 STG.E desc[UR36][R6.64+0x1e0], R11 ;  /* 0x0001e00b06001986 */ /* 0x0003e2000c101924 */
[----:B------:R-:W-:-:S02]  /*8f50*/  ISETP.GT.AND P4, PT, R3, RZ, P2 ;  /* 0x000000ff0300720c */ /* 0x000fc40001784270 */
[C---:B------:R-:W-:Y:S01]  /*8f60*/  ISETP.GT.AND P1, PT, R3.reuse, RZ, P0 ;  /* 0x000000ff0300720c */ /* 0x040fe20000724270 */
[----:B0-----:R-:W-:Y:S01]  /*8f70*/  FMUL R9, R88, R153 ;  /* 0x0000009958097220 */ /* 0x001fe20000400000 */
[C---:B------:R-:W-:Y:S01]  /*8f80*/  ISETP.GT.AND P2, PT, R3.reuse, 0x8, P2 ;  /* 0x000000080300780c */ /* 0x040fe20001744270 */
[----:B------:R-:W-:Y:S01]  /*8f90*/  @P3 STG.E desc[UR36][R6.64+0x1e4], R87 ;  /* 0x0001e45706003986 */ /* 0x000fe2000c101924 */
[----:B------:R-:W-:Y:S02]  /*8fa0*/  ISETP.GT.AND P3, PT, R3, 0x8, P0 ;  /* 0x000000080300780c */ /* 0x000fe40000764270 */
[----:B------:R-:W-:Y:S02]  /*8fb0*/  F2FP.TF32.F32.PACK_B R9, R9 ;  /* 0x00000009ff09723e */ /* 0x000fe400024050ff */
[----:B------:R-:W-:Y:S01]  /*8fc0*/  ISETP.GT.AND P0, PT, R0, 0x89, PT ;  /* 0x000000890000780c */ /* 0x000fe20003f04270 */
[----:B-1----:R-:W-:Y:S01]  /*8fd0*/  FMUL R11, R94, R153 ;  /* 0x000000995e0b7220 */ /* 0x002fe20000400000 */
[----:B------:R-:W-:Y:S01]  /*8fe0*/  F2FP.TF32.F32.PACK_B R113, R113 ;  /* 0x00000071ff71723e */ /* 0x000fe200024050ff */
[----:B------:R0:W-:Y:S01]  /*8ff0*/  @P4 STG.E desc[UR36][R4.64+0x200], R9 ;  /* 0x0002000904004986 */ /* 0x0001e2000c101924 */
[----:B------:R-:W-:-:S02]  /*9000*/  F2FP.TF32.F32.PACK_B R115, R115 ;  /* 0x00000073ff73723e */ /* 0x000fc400024050ff */
[----:B------:R-:W-:Y:S01]  /*9010*/  F2FP.TF32.F32.PACK_B R11, R11 ;  /* 0x0000000bff0b723e */ /* 0x000fe200024050ff */
[----:B------:R-:W-:Y:S01]  /*9020*/  @P1 STG.E desc[UR36][R4.64+0x204], R89 ;  /* 0x0002045904001986 */ /* 0x000fe2000c101924 */
[----:B------:R-:W-:Y:S02]  /*9030*/  ISETP.GT.AND P1, PT, R0, 0x88, PT ;  /* 0x000000880000780c */ /* 0x000fe40003f24270 */
[----:B------:R-:W-:Y:S01]  /*9040*/  F2FP.TF32.F32.PACK_B R117, R117 ;  /* 0x00000075ff75723e */ /* 0x000fe200024050ff */
[----:B------:R1:W-:Y:S01]  /*9050*/  @P2 STG.E desc[UR36][R6.64+0x200], R13 ;  /* 0x0002000d06002986 */ /* 0x0003e2000c101924 */
[C---:B------:R-:W-:Y:S02]  /*9060*/  ISETP.GT.AND P4, PT, R3.reuse, RZ, P1 ;  /* 0x000000ff0300720c */ /* 0x040fe40000f84270 */
[C---:B------:R-:W-:Y:S01]  /*9070*/  ISETP.GT.AND P2, PT, R3.reuse, RZ, P0 ;  /* 0x000000ff0300720c */ /* 0x040fe20000744270 */
[----:B0-----:R-:W-:Y:S01]  /*9080*/  FMUL R9, R92, R153 ;  /* 0x000000995c097220 */ /* 0x001fe20000400000 */
[C---:B------:R-:W-:Y:S01]  /*9090*/  ISETP.GT.AND P1, PT, R3.reuse, 0x8, P1 ;  /* 0x000000080300780c */ /* 0x040fe20000f24270 */
[----:B------:R-:W-:Y:S01]  /*90a0*/  @P3 STG.E desc[UR36][R6.64+0x204], R91 ;  /* 0x0002045b06003986 */ /* 0x000fe2000c101924 */
[----:B------:R-:W-:-:S02]  /*90b0*/  ISETP.GT.AND P3, PT, R3, 0x8, P0 ;  /* 0x000000080300780c */ /* 0x000fc40000764270 */
[----:B------:R-:W-:Y:S02]  /*90c0*/  F2FP.TF32.F32.PACK_B R9, R9 ;  /* 0x00000009ff09723e */ /* 0x000fe400024050ff */
[----:B------:R-:W-:Y:S01]  /*90d0*/  ISETP.GT.AND P0, PT, R0, 0x91, PT ;  /* 0x000000910000780c */ /* 0x000fe20003f04270 */
[----:B-1----:R-:W-:Y:S01]  /*90e0*/  FMUL R13, R98, R153 ;  /* 0x00000099620d7220 */ /* 0x002fe20000400000 */
[----:B------:R-:W-:Y:S01]  /*90f0*/  F2FP.TF32.F32.PACK_B R119, R119 ;  /* 0x00000077ff77723e */ /* 0x000fe200024050ff */
        /* <DEDUP_REMOVED lines=89> */
[----:B------:R-:W-:-:S03]  /*9690*/  ISETP.GT.AND P1, PT, R0, 0xb8, PT ;  /* 0x000000b80000780c */ /* 0x000fc60003f24270 */
[----:B------:R1:W-:Y:S01]  /*96a0*/  @P2 STG.E desc[UR36][R6.64+0x2c0], R13 ;  /* 0x0002c00d06002986 */ /* 0x0003e2000c101924 */
[C---:B------:R-:W-:Y:S02]  /*96b0*/  ISETP.GT.AND P4, PT, R3.reuse, RZ, P1 ;  /* 0x000000ff0300720c */ /* 0x040fe40000f84270 */
[C---:B------:R-:W-:Y:S01]  /*96c0*/  ISETP.GT.AND P2, PT, R3.reuse, RZ, P0 ;  /* 0x000000ff0300720c */ /* 0x040fe20000744270 */
[----:B0-----:R-:W-:Y:S01]  /*96d0*/  FMUL R9, R116, R153 ;  /* 0x0000009974097220 */ /* 0x001fe20000400000 */
[C---:B------:R-:W-:Y:S01]  /*96e0*/  ISETP.GT.AND P1, PT, R3.reuse, 0x8, P1 ;  /* 0x000000080300780c */ /* 0x040fe20000f24270 */
[----:B------:R-:W-:Y:S01]  /*96f0*/  @P3 STG.E desc[UR36][R6.64+0x2c4], R115 ;  /* 0x0002c47306003986 */ /* 0x000fe2000c101924 */
[----:B------:R-:W-:Y:S02]  /*9700*/  ISETP.GT.AND P3, PT, R3, 0x8, P0 ;  /* 0x000000080300780c */ /* 0x000fe40000764270 */
[----:B------:R-:W-:Y:S02]  /*9710*/  F2FP.TF32.F32.PACK_B R9, R9 ;  /* 0x00000009ff09723e */ /* 0x000fe400024050ff */
[----:B------:R-:W-:Y:S01]  /*9720*/  ISETP.GT.AND P0, PT, R0, 0xc1, PT ;  /* 0x000000c10000780c */ /* 0x000fe20003f04270 */
[----:B-1----:R-:W-:-:S02]  /*9730*/  FMUL R13, R122, R153 ;  /* 0x000000997a0d7220 */ /* 0x002fc40000400000 */
[----:B------:R0:W-:Y:S03]  /*9740*/  @P4 STG.E desc[UR36][R4.64+0x2e0], R9 ;  /* 0x0002e00904004986 */ /* 0x0001e6000c101924 */
        /* <DEDUP_REMOVED lines=97> */
[----:B------:R0:W-:Y:S01]  /*9d60*/  @P4 STG.E desc[UR36][R4.64+0x3c0], R13 ;  /* 0x0003c00d04004986 */ /* 0x0001e2000c101924 */
[----:B------:R-:W-:Y:S02]  /*9d70*/  ISETP.GT.AND P4, PT, R0, 0xf8, PT ;  /* 0x000000f80000780c */ /* 0x000fe40003f84270 */
[----:B------:R-:W-:Y:S01]  /*9d80*/  F2FP.TF32.F32.PACK_B R11, R11 ;  /* 0x0000000bff0b723e */ /* 0x000fe200024050ff */
[----:B------:R-:W-:Y:S01]  /*9d90*/  @P1 STG.E desc[UR36][R4.64+0x3c4], R145 ;  /* 0x0003c49104001986 */ /* 0x000fe2000c101924 */
[C---:B------:R-:W-:Y:S01]  /*9da0*/  ISETP.GT.AND P1, PT, R3.reuse, RZ, P0 ;  /* 0x000000ff0300720c */ /* 0x040fe20000724270 */
[----:B------:R-:W-:Y:S01]  /*9db0*/  @P3 IMAD.MOV.U32 R2, RZ, RZ, R6 ;  /* 0x000000ffff023224 */ /* 0x000fe200078e0006 */
[C---:B------:R-:W-:Y:S01]  /*9dc0*/  ISETP.GT.AND P0, PT, R3.reuse, 0x8, P0 ;  /* 0x000000080300780c */ /* 0x040fe20000704270 */
[----:B------:R-:W-:Y:S01]  /*9dd0*/  @P2 STG.E desc[UR36][R6.64+0x3c0], R9 ;  /* 0x0003c00906002986 */ /* 0x000fe2000c101924 */
[C---:B------:R-:W-:Y:S02]  /*9de0*/  ISETP.GT.AND P2, PT, R3.reuse, RZ, P4 ;  /* 0x000000ff0300720c */ /* 0x040fe40002744270 */
[----:B------:R-:W-:Y:S01]  /*9df0*/  ISETP.GT.AND P4, PT, R3, 0x8, P4 ;  /* 0x000000080300780c */ /* 0x000fe20002784270 */
[----:B------:R-:W-:-:S02]  /*9e00*/  @P3 IMAD.MOV.U32 R3, RZ, RZ, R7 ;  /* 0x000000ffff033224 */ /* 0x000fc400078e0007 */
[----:B0-----:R-:W-:-:S03]  /*9e10*/  FMUL R13, R150, R153 ;  /* 0x00000099960d7220 */ /* 0x001fc60000400000 */
[----:B------:R0:W-:Y:S02]  /*9e20*/  @P3 STG.E desc[UR36][R2.64+0x3c4], R147 ;  /* 0x0003c49302003986 */ /* 0x0001e4000c101924 */
[----:B------:R-:W-:-:S03]  /*9e30*/  F2FP.TF32.F32.PACK_B R13, R13 ;  /* 0x0000000dff0d723e */ /* 0x000fc600024050ff */
[----:B0-----:R-:W-:Y:S02]  /*9e40*/  @P2 IMAD.MOV.U32 R2, RZ, RZ, R4 ;  /* 0x000000ffff022224 */ /* 0x001fe400078e0004 */
[----:B------:R-:W-:-:S05]  /*9e50*/  @P2 IMAD.MOV.U32 R3, RZ, RZ, R5 ;  /* 0x000000ffff032224 */ /* 0x000fca00078e0005 */
[----:B------:R0:W-:Y:S04]  /*9e60*/  @P2 STG.E desc[UR36][R2.64+0x3e0], R11 ;  /* 0x0003e00b02002986 */ /* 0x0001e8000c101924 */
[----:B------:R1:W-:Y:S01]  /*9e70*/  @P1 STG.E desc[UR36][R4.64+0x3e4], R149 ;  /* 0x0003e49504001986 */ /* 0x0003e2000c101924 */
[----:B0-----:R-:W-:Y:S02]  /*9e80*/  @P4 IMAD.MOV.U32 R2, RZ, RZ, R6 ;  /* 0x000000ffff024224 */ /* 0x001fe400078e0006 */
[----:B------:R-:W-:-:S05]  /*9e90*/  @P4 IMAD.MOV.U32 R3, RZ, RZ, R7 ;  /* 0x000000ffff034224 */ /* 0x000fca00078e0007 */
[----:B------:R1:W-:Y:S04]  /*9ea0*/  @P4 STG.E desc[UR36][R2.64+0x3e0], R13 ;  /* 0x0003e00d02004986 */ /* 0x0003e8000c101924 */
[----:B------:R1:W-:Y:S02]  /*9eb0*/  @P0 STG.E desc[UR36][R6.64+0x3e4], R151 ;  /* 0x0003e49706000986 */ /* 0x0003e4000c101924 */
.L_x_290:
[----:B------:R-:W-:Y:S05]  /*9ec0*/  BSYNC B0 ;  /* 0x0000000000007941 */ /* 0x000fea0003800000 */
.L_x_36:
[----:B-1----:R-:W2:Y:S01]  /*9ed0*/  LDL.64 R2, [R1] ;  /* 0x0000000001027983 */ /* 0x002ea20000100a00 */
[----:B------:R-:W-:Y:S01]  /*9ee0*/  ULDC.64 UR4, c[0x0][0x650] ;  /* 0x0001940000047ab9 */ /* 0x000fe20000000a00 */
[----:B------:R1:W-:Y:S01]  /*9ef0*/  SYNCS.ARRIVE.TRANS64.A1T0 RZ, [R162+UR45], RZ ;  /* 0x000000ffa2ff79a7 */ /* 0x0003e2000810002d */
[----:B------:R-:W-:Y:S01]  /*9f00*/  PRMT R0, RZ, 0x7610, R0 ;  /* 0x00007610ff007816 */ /* 0x000fe20000000000 */
[----:B-----5:R-:W-:Y:S02]  /*9f10*/  IMAD.MOV.U32 R19, RZ, RZ, -0x1 ;  /* 0xffffffffff137424 */ /* 0x020fe400078e00ff */
[----:B------:R-:W-:Y:S01]  /*9f20*/  IMAD.MOV.U32 R22, RZ, RZ, -0x1 ;  /* 0xffffffffff167424 */ /* 0x000fe200078e00ff */
[----:B--2---:R-:W-:-:S04]  /*9f30*/  LEA R18, P0, R2, R18, 0x1 ;  /* 0x0000001202127211 */ /* 0x004fc800078008ff */
[----:B------:R-:W-:Y:S01]  /*9f40*/  LEA.HI.X R17, R2, R17, R23, 0x1, P0 ;  /* 0x0000001102117211 */ /* 0x000fe200000f0c17 */
[----:B------:R-:W-:Y:S01]  /*9f50*/  IMAD.MOV.U32 R2, RZ, RZ, -0x1 ;  /* 0xffffffffff027424 */ /* 0x000fe200078e00ff */
[----:B------:R-:W-:-:S04]  /*9f60*/  ISETP.GE.U32.AND P0, PT, R18, UR4, PT ;  /* 0x0000000412007c0c */ /* 0x000fc8000bf06070 */
[----:B------:R-:W-:-:S13]  /*9f70*/  ISETP.GE.U32.AND.EX P0, PT, R17, UR5, PT, P0 ;  /* 0x0000000511007c0c */ /* 0x000fda000bf06100 */
[----:B-1----:R-:W-:Y:S05]  /*9f80*/  @P0 BRA `(.L_x_291) ;  /* 0x0000000400700947 */ /* 0x002fea0003800000 */
[----:B----4-:R-:W1:Y:S01]  /*9f90*/  S2R R10, SR_CTAID.X ;  /* 0x00000000000a7919 */ /* 0x010e620000002500 */
[----:B---3--:R-:W2:Y:S01]  /*9fa0*/  LDC.64 R8, c[0x0][0x628] ;  /* 0x00018a00ff087b82 */ /* 0x008ea20000000a00 */
[----:B------:R-:W-:Y:S01]  /*9fb0*/  ULDC UR4, c[0x0][0x150] ;  /* 0x0000540000047ab9 */ /* 0x000fe20000000800 */
[----:B------:R-:W-:Y:S01]  /*9fc0*/  IMAD.MOV.U32 R6, RZ, RZ, R18 ;  /* 0x000000ffff067224 */ /* 0x000fe200078e0012 */
[----:B------:R-:W3:Y:S01]  /*9fd0*/  S2R R20, SR_CTAID.Y ;  /* 0x0000000000147919 */ /* 0x000ee20000002600 */
[----:B0-----:R-:W-:-:S04]  /*9fe0*/  IMAD.MOV.U32 R7, RZ, RZ, R17 ;  /* 0x000000ffff077224 */ /* 0x001fc800078e0011 */
[----:B------:R-:W0:Y:S08]  /*9ff0*/  LDC R15, c[0x0][0x144] ;  /* 0x00005100ff0f7b82 */ /* 0x000e300000000800 */
[----:B------:R-:W4:Y:S08]  /*a000*/  LDC R0, c[0x0][0x630] ;  /* 0x00018c00ff007b82 */ /* 0x000f300000000800 */
[----:B------:R-:W0:Y:S01]  /*a010*/  LDC.64 R12, c[0x0][0x620] ;  /* 0x00018800ff0c7b82 */ /* 0x000e220000000a00 */
[----:B--2---:R-:W-:-:S04]  /*a020*/  ISETP.NE.U32.AND P0, PT, R8, RZ, PT ;  /* 0x000000ff0800720c */ /* 0x004fc80003f05070 */
[----:B------:R-:W-:Y:S02]  /*a030*/  ISETP.NE.AND.EX P0, PT, R9, RZ, PT, P0 ;  /* 0x000000ff0900720c */ /* 0x000fe40003f05300 */
[----:B-1----:R-:W-:-:S05]  /*a040*/  I2FP.F32.U32 R2, R10 ;  /* 0x0000000a00027245 */ /* 0x002fca0000201000 */
[----:B------:R-:W-:-:S04]  /*a050*/  FMUL R2, R2, UR4 ;  /* 0x0000000402027c20 */ /* 0x000fc80008400000 */
[----:B------:R1:W2:Y:S02]  /*a060*/  F2I.U32.TRUNC.NTZ R14, R2 ;  /* 0x00000002000e7305 */ /* 0x0002a4000020f000 */
[----:B---34-:R-:W-:Y:S05]  /*a070*/  @!P0 BRA `(.L_x_292) ;  /* 0x0000000000288947 */ /* 0x018fea0003800000 */
[----:B------:R-:W3:Y:S02]  /*a080*/  LDC R3, c[0x0][0x634] ;  /* 0x00018d00ff037b82 */ /* 0x000ee40000000800 */
[----:B---3--:R-:W-:-:S05]  /*a090*/  IADD3 R7, P0, R18, R3, RZ ;  /* 0x0000000312077210 */ /* 0x008fca0007f1e0ff */
[----:B------:R-:W-:-:S04]  /*a0a0*/  IMAD.X R11, RZ, RZ, R17, P0 ;  /* 0x000000ffff0b7224 */ /* 0x000fc800000e0611 */
[----:B-1----:R-:W-:-:S04]  /*a0b0*/  IMAD.WIDE.U32 R2, R11, R8, RZ ;  /* 0x000000080b027225 */ /* 0x002fc800078e00ff */
[----:B------:R-:W-:-:S04]  /*a0c0*/  IMAD.WIDE.U32 R4, P0, R7, R9, R2 ;  /* 0x0000000907047225 */ /* 0x000fc80007800002 */
[----:B------:R-:W-:-:S04]  /*a0d0*/  IMAD.WIDE.U32 R2, R7, R8, RZ ;  /* 0x0000000807027225 */ /* 0x000fc800078e00ff */
[----:B------:R-:W-:Y:S01]  /*a0e0*/  IMAD.X R7, RZ, RZ, RZ, P0 ;  /* 0x000000ffff077224 */ /* 0x000fe200000e06ff */
[----:B------:R-:W-:Y:S01]  /*a0f0*/  IADD3 RZ, P0, R3, R4, RZ ;  /* 0x0000000403ff7210 */ /* 0x000fe20007f1e0ff */
[----:B------:R-:W-:-:S04]  /*a100*/  IMAD.MOV.U32 R6, RZ, RZ, R5 ;  /* 0x000000ffff067224 */ /* 0x000fc800078e0005 */
[----:B------:R-:W-:-:S08]  /*a110*/  IMAD.WIDE.U32.X R6, R11, R9, R6, P0 ;  /* 0x000000090b067225 */ /* 0x000fd000000e0406 */
.L_x_292:
[----:B------:R-:W3:Y:S01]  /*a120*/  LDC.64 R26, c[0x0][0x640] ;  /* 0x00019000ff1a7b82 */ /* 0x000ee20000000a00 */
[-C--:B------:R-:W-:Y:S01]  /*a130*/  SHF.R.U64 R11, R6, R0.reuse, R7 ;  /* 0x00000000060b7219 */ /* 0x080fe20000001207 */
[----:B------:R-:W-:Y:S01]  /*a140*/  IMAD.MOV.U32 R19, RZ, RZ, R17 ;  /* 0x000000ffff137224 */ /* 0x000fe200078e0011 */
[----:B------:R-:W-:Y:S01]  /*a150*/  SHF.R.U32.HI R0, RZ, R0, R7 ;  /* 0x00000000ff007219 */ /* 0x000fe20000011607 */
[----:B--2---:R-:W-:Y:S01]  /*a160*/  IMAD.MOV R14, RZ, RZ, -R14 ;  /* 0x000000ffff0e7224 */ /* 0x004fe200078e0a0e */
[----:B------:R-:W-:Y:S01]  /*a170*/  IADD3 R5, P0, RZ, -R11, RZ ;  /* 0x8000000bff057210 */ /* 0x000fe20007f1e0ff */
[----:B------:R-:W-:Y:S01]  /*a180*/  ULDC UR4, c[0x0][0x154] ;  /* 0x0000550000047ab9 */ /* 0x000fe20000000800 */
[----:B------:R-:W-:Y:S01]  /*a190*/  IMAD.MOV.U32 R7, RZ, RZ, 0x1 ;  /* 0x00000001ff077424 */ /* 0x000fe200078e00ff */
[----:B------:R-:W2:Y:S01]  /*a1a0*/  LDC R4, c[0x0][0x618] ;  /* 0x00018600ff047b82 */ /* 0x000ea20000000800 */
[----:B0-----:R-:W-:Y:S02]  /*a1b0*/  IMAD R22, R15, R14, R10 ;  /* 0x0000000e0f167224 */ /* 0x001fe400078e020a */
[----:B------:R-:W-:-:S04]  /*a1c0*/  IMAD.X R3, RZ, RZ, ~R0, P0 ;  /* 0x000000ffff037224 */ /* 0x000fc800000e0e00 */
[-C--:B------:R-:W-:Y:S01]  /*a1d0*/  IMAD R0, R3, R12.reuse, RZ ;  /* 0x0000000c03007224 */ /* 0x080fe200078e02ff */
[----:B------:R-:W0:Y:S01]  /*a1e0*/  LDC R6, c[0x0][0x608] ;  /* 0x00018200ff067b82 */ /* 0x000e220000000800 */
[----:B-1----:R-:W-:-:S04]  /*a1f0*/  IMAD.WIDE.U32 R2, R5, R12, R18 ;  /* 0x0000000c05027225 */ /* 0x002fc800078e0012 */
[----:B------:R-:W-:Y:S01]  /*a200*/  IMAD R5, R5, R13, R0 ;  /* 0x0000000d05057224 */ /* 0x000fe200078e0200 */
[----:B------:R-:W-:Y:S02]  /*a210*/  I2FP.F32.U32 R0, R20 ;  /* 0x0000001400007245 */ /* 0x000fe40000201000 */
[----:B------:R-:W1:Y:S01]  /*a220*/  LDC R24, c[0x0][0x658] ;  /* 0x00019600ff187b82 */ /* 0x000e620000000800 */
[----:B------:R-:W-:Y:S01]  /*a230*/  IMAD.IADD R3, R3, 0x1, R5 ;  /* 0x0000000103037824 */ /* 0x000fe200078e0205 */
[----:B---3--:R-:W-:Y:S01]  /*a240*/  ISETP.NE.U32.AND P0, PT, R26, RZ, PT ;  /* 0x000000ff1a00720c */ /* 0x008fe20003f05070 */
[----:B------:R-:W-:Y:S01]  /*a250*/  FMUL R0, R0, UR4 ;  /* 0x0000000400007c20 */ /* 0x000fe20008400000 */
[----:B------:R-:W-:Y:S02]  /*a260*/  IMAD.MOV.U32 R5, RZ, RZ, -0x1 ;  /* 0xffffffffff057424 */ /* 0x000fe400078e00ff */
[----:B------:R-:W-:Y:S01]  /*a270*/  ISETP.NE.AND.EX P0, PT, R27, RZ, PT, P0 ;  /* 0x000000ff1b00720c */ /* 0x000fe20003f05300 */
[----:B------:R3:W4:Y:S01]  /*a280*/  F2I.U32.TRUNC.NTZ R12, R0 ;  /* 0x00000000000c7305 */ /* 0x000722000020f000 */
[----:B------:R-:W3:Y:S01]  /*a290*/  LDC R15, c[0x0][0x148] ;  /* 0x00005200ff0f7b82 */ /* 0x000ee20000000800 */
[----:B--2---:R-:W-:-:S02]  /*a2a0*/  SHF.R.U64 R10, R2, R4, R3 ;  /* 0x00000004020a7219 */ /* 0x004fc40000001203 */
[----:B------:R-:W-:-:S05]  /*a2b0*/  SHF.R.U32.HI R3, RZ, R4, R3 ;  /* 0x00000004ff037219 */ /* 0x000fca0000011603 */
[----:B------:R-:W2:Y:S01]  /*a2c0*/  LDC R14, c[0x0][0x600] ;  /* 0x00018000ff0e7b82 */ /* 0x000ea20000000800 */
[-CC-:B0-----:R-:W-:Y:S02]  /*a2d0*/  SHF.R.U64 R8, R10, R6.reuse, R3.reuse ;  /* 0x000000060a087219 */ /* 0x181fe40000001203 */
[----:B------:R-:W-:-:S05]  /*a2e0*/  SHF.R.U32.HI R3, RZ, R6, R3 ;  /* 0x00000006ff037219 */ /* 0x000fca0000011603 */
[----:B------:R-:W0:Y:S01]  /*a2f0*/  LDC R21, c[0x0][0x648] ;  /* 0x00019200ff157b82 */ /* 0x000e220000000800 */
[-CC-:B-1----:R-:W-:Y:S02]  /*a300*/  SHF.R.U64 R13, R8, R24.reuse, R3.reuse ;  /* 0x00000018080d7219 */ /* 0x182fe40000001203 */
[-C--:B------:R-:W-:Y:S02]  /*a310*/  SHF.L.U32 R5, R5, R24.reuse, RZ ;  /* 0x0000001805057219 */ /* 0x080fe400000006ff */
[-C--:B------:R-:W-:Y:S01]  /*a320*/  SHF.R.U32.HI R3, RZ, R24.reuse, R3 ;  /* 0x00000018ff037219 */ /* 0x080fe20000011603 */
[----:B------:R-:W-:Y:S01]  /*a330*/  IMAD.MOV.U32 R2, RZ, RZ, R13 ;  /* 0x000000ffff027224 */ /* 0x000fe200078e000d */
[----:B------:R-:W-:Y:S01]  /*a340*/  SHF.L.U32 R24, R7, R24, RZ ;  /* 0x0000001807187219 */ /* 0x000fe200000006ff */
[----:B------:R-:W1:Y:S01]  /*a350*/  LDC R25, c[0x0][0x638] ;  /* 0x00018e00ff197b82 */ /* 0x000e620000000800 */
[----:B------:R-:W-:-:S07]  /*a360*/  LOP3.LUT R19, RZ, R5, RZ, 0x33, !PT ;  /* 0x00000005ff137212 */ /* 0x000fce00078e33ff */
[----:B------:R-:W0:Y:S01]  /*a370*/  LDC R28, c[0x0][0x610] ;  /* 0x00018400ff1c7b82 */ /* 0x000e220000000800 */
[----:B----4-:R-:W-:Y:S05]  /*a380*/  @!P0 BRA `(.L_x_293) ;  /* 0x0000000000288947 */ /* 0x010fea0003800000 */
[----:B---3--:R-:W3:Y:S02]  /*a390*/  LDC R0, c[0x0][0x64c] ;  /* 0x00019300ff007b82 */ /* 0x008ee40000000800 */
[----:B---3--:R-:W-:-:S05]  /*a3a0*/  IADD3 R7, P0, R13, R0, RZ ;  /* 0x000000000d077210 */ /* 0x008fca0007f1e0ff */
        /* <DEDUP_REMOVED lines=8> */
.L_x_293:
[----:B------:R-:W4:Y:S01]  /*a430*/  LDC R4, c[0x0][0x65c] ;  /* 0x00019700ff047b82 */ /* 0x000f220000000800 */
[----:B0--3--:R-:W-:Y:S01]  /*a440*/  SHF.R.U64 R0, R2, R21, R3 ;  /* 0x0000001502007219 */ /* 0x009fe20000001203 */
[----:B--2---:R-:W-:Y:S01]  /*a450*/  VIADD R3, R14, 0xffffffff ;  /* 0xffffffff0e037836 */ /* 0x004fe20000000000 */
[----:B------:R-:W-:Y:S01]  /*a460*/  LOP3.LUT R19, R8, R19, RZ, 0xc0, !PT ;  /* 0x0000001308137212 */ /* 0x000fe200078ec0ff */
[----:B------:R-:W-:Y:S02]  /*a470*/  IMAD.MOV R12, RZ, RZ, -R12 ;  /* 0x000000ffff0c7224 */ /* 0x000fe400078e0a0c */
[----:B------:R-:W-:Y:S01]  /*a480*/  IMAD.MOV R2, RZ, RZ, -R0 ;  /* 0x000000ffff027224 */ /* 0x000fe200078e0a00 */
[----:B------:R-:W-:Y:S01]  /*a490*/  LOP3.LUT R3, R10, R3, RZ, 0xc0, !PT ;  /* 0x000000030a037212 */ /* 0x000fe200078ec0ff */
[----:B------:R-:W-:Y:S02]  /*a4a0*/  IMAD R19, R24, R0, R19 ;  /* 0x0000000018137224 */ /* 0x000fe400078e0213 */
[----:B-1----:R-:W-:-:S04]  /*a4b0*/  IMAD R0, R2, R25, R13 ;  /* 0x0000001902007224 */ /* 0x002fc800078e020d */
[----:B------:R-:W-:Y:S01]  /*a4c0*/  IMAD R2, R0, R14, R3 ;  /* 0x0000000e00027224 */ /* 0x000fe200078e0203 */
[----:B----4-:R-:W-:Y:S01]  /*a4d0*/  ISETP.NE.AND P0, PT, R4, 0x1, PT ;  /* 0x000000010400780c */ /* 0x010fe20003f05270 */
[----:B------:R-:W-:-:S05]  /*a4e0*/  IMAD.MOV.U32 R4, RZ, RZ, 0x1 ;  /* 0x00000001ff047424 */ /* 0x000fca00078e00ff */
[----:B------:R-:W-:-:S07]  /*a4f0*/  PRMT R0, R4, 0x7610, R0 ;  /* 0x0000761004007816 */ /* 0x000fce0000000000 */
[----:B------:R-:W-:-:S04]  /*a500*/  @P0 IMAD R22, R15, R12, R20 ;  /* 0x0000000c0f160224 */ /* 0x000fc800078e0214 */
[----:B------:R-:W-:-:S05]  /*a510*/  IMAD R19, R19, R28, R22 ;  /* 0x0000001c13137224 */ /* 0x000fca00078e0216 */
[----:B------:R-:W-:Y:S02]  /*a520*/  SEL R22, R2, R19, !P0 ;  /* 0x0000001302167207 */ /* 0x000fe40004000000 */
[----:B------:R-:W-:Y:S01]  /*a530*/  SEL R19, R19, R2, !P0 ;  /* 0x0000000213137207 */ /* 0x000fe20004000000 */
[----:B------:R-:W-:-:S07]  /*a540*/  IMAD.MOV.U32 R2, RZ, RZ, R11 ;  /* 0x000000ffff027224 */ /* 0x000fce00078e000b */
.L_x_291:
[----:B------:R-:W-:Y:S02]  /*a550*/  LOP3.LUT P0, RZ, R0, 0xff, RZ, 0xc0, !PT ;  /* 0x000000ff00ff7812 */ /* 0x000fe4000780c0ff */
[----:B------:R-:W-:-:S11]  /*a560*/  LOP3.LUT R177, R177, 0x1, RZ, 0x3c, !PT ;  /* 0x00000001b1b17812 */ /* 0x000fd600078e3cff */
[----:B------:R-:W-:Y:S05]  /*a570*/  @P0 BRA `(.L_x_294) ;  /* 0xffffff7000300947 */ /* 0x000fea000383ffff */
[----:B------:R-:W-:Y:S05]  /*a580*/  EXIT ;  /* 0x000000000000794d */ /* 0x000fea0003800000 */
.L_x_17:
[----:B------:R-:W-:-:S08]  /*a590*/  ISETP.NE.AND P0, PT, R5, RZ, PT ;  /* 0x000000ff0500720c */ /* 0x000fd00003f05270 */
[----:B0-2---:R-:W0:-:S00]  /*a5a0*/  USETMAXREG.DEALLOC.CTAPOOL 0x28 ;  /* 0x00000028000079c8 */ /* 0x005e0000080e0500 */
[----:B------:R-:W-:Y:S05]  /*a5b0*/  @P0 EXIT ;  /* 0x000000000000094d */ /* 0x000fea0003800000 */
[----:B0-----:R-:W-:Y:S01]  /*a5c0*/  LOP3.LUT P0, RZ, R8, 0xff, RZ, 0xc0, !PT ;  /* 0x000000ff08ff7812 */ /* 0x001fe2000780c0ff */
[----:B------:R-:W-:Y:S02]  /*a5d0*/  IMAD.MOV.U32 R0, RZ, RZ, 0x1 ;  /* 0x00000001ff007424 */ /* 0x000fe400078e00ff */
[----:B------:R-:W-:-:S10]  /*a5e0*/  IMAD.MOV.U32 R8, RZ, RZ, RZ ;  /* 0x000000ffff087224 */ /* 0x000fd400078e00ff */
[----:B------:R-:W-:Y:S05]  /*a5f0*/  @!P0 BRA `(.L_x_295) ;  /* 0x0000000c00388947 */ /* 0x000fea0003800000 */
[----:B------:R-:W0:Y:S01]  /*a600*/  S2UR UR8, SR_CgaCtaId ;  /* 0x00000000000879c3 */ /* 0x000e220000008800 */
[----:B------:R-:W-:Y:S01]  /*a610*/  LOP3.LUT P0, RZ, R4, 0x1f, RZ, 0xc0, !PT ;  /* 0x0000001f04ff7812 */ /* 0x000fe2000780c0ff */
[----:B------:R-:W-:Y:S01]  /*a620*/  ULDC UR5, c[0x0][0x658] ;  /* 0x0001960000057ab9 */ /* 0x000fe20000000800 */
[----:B------:R-:W-:Y:S01]  /*a630*/  UMOV UR6, 0xffffffff ;  /* 0xffffffff00067882 */ /* 0x000fe20000000000 */
[----:B------:R-:W-:Y:S01]  /*a640*/  BSSY B0, `(.L_x_295) ;  /* 0x00000c9000007945 */ /* 0x000fe20003800000 */
[----:B------:R-:W-:Y:S01]  /*a650*/  USHF.L.U32 UR6, UR6, UR5, URZ ;  /* 0x0000000506067299 */ /* 0x000fe2000800063f */
[C---:B------:R-:W-:Y:S01]  /*a660*/  ISETP.NE.AND P2, PT, R3.reuse, RZ, PT ;  /* 0x000000ff0300720c */ /* 0x040fe20003f45270 */
[----:B------:R-:W-:Y:S01]  /*a670*/  IMAD.MOV.U32 R9, RZ, RZ, 0x1 ;  /* 0x00000001ff097424 */ /* 0x000fe200078e00ff */
[----:B------:R-:W-:Y:S01]  /*a680*/  ISETP.NE.OR P0, PT, R3, RZ, !P0 ;  /* 0x000000ff0300720c */ /* 0x000fe20004705670 */
[----:B------:R-:W-:Y:S01]  /*a690*/  IMAD.MOV.U32 R0, RZ, RZ, 0x1 ;  /* 0x00000001ff007424 */ /* 0x000fe200078e00ff */
[----:B------:R-:W-:Y:S01]  /*a6a0*/  LOP3.LUT R6, R16, 0x2, RZ, 0xfc, !PT ;  /* 0x0000000210067812 */ /* 0x000fe200078efcff */
[----:B------:R-:W-:Y:S01]  /*a6b0*/  IMAD.MOV.U32 R8, RZ, RZ, RZ ;  /* 0x000000ffff087224 */ /* 0x000fe200078e00ff */
[----:B------:R-:W-:Y:S01]  /*a6c0*/  ULDC UR4, c[0x0][0x600] ;  /* 0x0001800000047ab9 */ /* 0x000fe20000000800 */
[----:B------:R-:W-:Y:S01]  /*a6d0*/  UMOV UR7, 0x1 ;  /* 0x0000000100077882 */ /* 0x000fe20000000000 */
[----:B------:R-:W-:-:S02]  /*a6e0*/  UIADD3 UR22, UR40, 0x1, URZ ;  /* 0x0000000128167890 */ /* 0x000fc4000fffe03f */
[----:B------:R-:W-:Y:S02]  /*a6f0*/  UIADD3 UR15, UR4, -0x1, URZ ;  /* 0xffffffff040f7890 */ /* 0x000fe4000fffe03f */
[----:B------:R-:W-:Y:S02]  /*a700*/  USHF.L.U32 UR17, UR7, UR5, URZ ;  /* 0x0000000507117299 */ /* 0x000fe4000800063f */
[----:B------:R-:W-:Y:S01]  /*a710*/  ULOP3.LUT UR16, URZ, UR6, URZ, 0x33, !UPT ;  /* 0x000000063f107292 */ /* 0x000fe2000f8e333f */
[----:B------:R-:W-:Y:S01]  /*a720*/  ULDC.64 UR20, c[0x0][0x198] ;  /* 0x0000660000147ab9 */ /* 0x000fe20000000a00 */
[----:B0-----:R-:W-:-:S10]  /*a730*/  IMAD.U32 R7, RZ, RZ, UR8 ;  /* 0x00000008ff077e24 */ /* 0x001fd4000f8e00ff */
.L_x_307:
[----:B------:R-:W-:-:S03]  /*a740*/  UMOV UR4, 0xffffffff ;  /* 0xffffffff00047882 */ /* 0x000fc60000000000 */
[----:B------:R-:W-:Y:S05]  /*a750*/  BRA.DIV UR4, `(.L_x_296) ;  /* 0x0000001204187947 */ /* 0x000fea000b800000 */
[----:B------:R-:W-:-:S13]  /*a760*/  ELECT P6, URZ, PT ;  /* 0x00000000003f782f */ /* 0x000fda00038c0000 */
.L_x_321:
[----:B------:R-:W0:Y:S01]  /*a770*/  LDC R3, c[0x0][0x28c] ;  /* 0x0000a300ff037b82 */ /* 0x000e220000000800 */
[----:B------:R-:W-:Y:S01]  /*a780*/  BSSY B1, `(.L_x_297) ;  /* 0x000003c000017945 */ /* 0x000fe20003800000 */
[----:B0-----:R-:W-:-:S13]  /*a790*/  ISETP.LT.OR P6, PT, R3, 0x1, !P6 ;  /* 0x000000010300780c */ /* 0x001fda00077c1670 */
[----:B------:R-:W-:Y:S05]  /*a7a0*/  @P6 BRA `(.L_x_298) ;  /* 0x0000000000e46947 */ /* 0x000fea0003800000 */
[----:B------:R-:W-:Y:S02]  /*a7b0*/  IMAD R7, R19, 0x2, R7 ;  /* 0x0000000213077824 */ /* 0x000fe400078e0207 */
[----:B------:R-:W-:Y:S02]  /*a7c0*/  IMAD.SHL.U32 R22, R22, 0x100, RZ ;  /* 0x0000010016167824 */ /* 0x000fe400078e00ff */
[----:B------:R-:W-:Y:S02]  /*a7d0*/  IMAD.MOV.U32 R14, RZ, RZ, RZ ;  /* 0x000000ffff0e7224 */ /* 0x000fe400078e00ff */
[----:B------:R-:W-:Y:S02]  /*a7e0*/  IMAD.U32 R15, RZ, RZ, UR22 ;  /* 0x00000016ff0f7e24 */ /* 0x000fe4000f8e00ff */
[----:B------:R-:W-:Y:S02]  /*a7f0*/  IMAD.MOV.U32 R3, RZ, RZ, R0 ;  /* 0x000000ffff037224 */ /* 0x000fe400078e0000 */
[----:B------:R-:W-:-:S02]  /*a800*/  IMAD.MOV.U32 R4, RZ, RZ, R8 ;  /* 0x000000ffff047224 */ /* 0x000fc400078e0008 */
[----:B------:R-:W-:-:S07]  /*a810*/  IMAD.SHL.U32 R11, R7, 0x20, RZ ;  /* 0x00000020070b7824 */ /* 0x000fce00078e00ff */
.L_x_302:
[----:B------:R-:W0:Y:S01]  /*a820*/  S2UR UR4, SR_CgaCtaId ;  /* 0x00000000000479c3 */ /* 0x000e220000008800 */
[----:B------:R-:W-:Y:S02]  /*a830*/  MOV R10, 0x400 ;  /* 0x00000400000a7802 */ /* 0x000fe40000000f00 */
[----:B------:R-:W-:Y:S01]  /*a840*/  SHF.L.U32 R5, R3, 0x1f, RZ ;  /* 0x0000001f03057819 */ /* 0x000fe200000006ff */
[----:B0-----:R-:W-:-:S05]  /*a850*/  IMAD.U32 R7, RZ, RZ, UR4 ;  /* 0x00000004ff077e24 */ /* 0x001fca000f8e00ff */
[----:B------:R-:W-:Y:S02]  /*a860*/  LEA R13, R7, R10, 0x18 ;  /* 0x0000000a070d7211 */ /* 0x000fe400078ec0ff */
[----:B------:R-:W0:Y:S03]  /*a870*/  @!P2 LDC R10, c[0x0][0x500] ;  /* 0x00014000ff0aab82 */ /* 0x000e260000000800 */
[----:B------:R-:W-:-:S04]  /*a880*/  IMAD R12, R4, 0x8, R13 ;  /* 0x00000008040c7824 */ /* 0x000fc800078e020d */
[----:B------:R-:W1:Y:S02]  /*a890*/  SYNCS.PHASECHK.TRANS64.TRYWAIT P1, [R12+URZ+0x28], R5 ;  /* 0x000028050c0075a7 */ /* 0x000e64000802017f */
[----:B-1----:R-:W-:Y:S05]  /*a8a0*/  @!P1 BRA `(.L_x_299) ;  /* 0x0000000c00e49947 */ /* 0x002fea0003800000 */
.L_x_322:
[----:B-1----:R-:W-:Y:S01]  /*a8b0*/  PRMT R5, R6, 0x9910, RZ ;  /* 0x0000991006057816 */ /* 0x002fe200000000ff */
[----:B0-----:R0:W-:Y:S03]  /*a8c0*/  @!P2 SYNCS.ARRIVE.TRANS64 RZ, [R12+URZ], R10 ;  /* 0x0000000a0cffa9a7 */ /* 0x0011e6000800003f */
[----:B------:R-:W-:-:S13]  /*a8d0*/  ISETP.NE.AND P1, PT, R5, 0x2, PT ;  /* 0x000000020500780c */ /* 0x000fda0003f25270 */
[----:B0-----:R-:W-:Y:S05]  /*a8e0*/  @P1 BRA `(.L_x_300) ;  /* 0x0000000000041947 */ /* 0x001fea0003800000 */
[----:B------:R-:W-:Y:S01]  /*a8f0*/  BPT.TRAP 0x1 ;  /* 0x000000040000795c */ /* 0x000fe20000300000 */
.L_x_300:
[----:B------:R-:W-:Y:S05]  /*a900*/  @P0 BRA `(.L_x_301) ;  /* 0x0000000000040947 */ /* 0x000fea0003800000 */
[----:B------:R-:W-:Y:S01]  /*a910*/  BPT.TRAP 0x1 ;  /* 0x000000040000795c */ /* 0x000fe20000300000 */
.L_x_301:
[----:B------:R-:W-:Y:S01]  /*a920*/  IMAD R5, R4, 0x2, R7 ;  /* 0x0000000204057824 */ /* 0x000fe200078e0207 */
[----:B------:R-:W-:Y:S01]  /*a930*/  R2UR UR9, R12 ;  /* 0x000000000c0972ca */ /* 0x000fe200000e0000 */
[----:B------:R-:W-:Y:S01]  /*a940*/  VIADD R15, R15, 0xffffffff ;  /* 0xffffffff0f0f7836 */ /* 0x000fe20000000000 */
[----:B------:R-:W-:Y:S01]  /*a950*/  UIADD3 UR4, UP0, UR20, 0xf0, URZ ;  /* 0x000000f014047890 */ /* 0x000fe2000ff1e03f */
[----:B------:R-:W-:Y:S01]  /*a960*/  IMAD.SHL.U32 R5, R5, 0x400, RZ ;  /* 0x0000040005057824 */ /* 0x000fe200078e00ff */
[----:B------:R-:W-:Y:S01]  /*a970*/  R2UR UR11, R11 ;  /* 0x000000000b0b72ca */ /* 0x000fe200000e0000 */
[----:B------:R-:W-:Y:S01]  /*a980*/  UIADD3 UR24, UP1, UR20, 0x1f0, URZ ;  /* 0x000001f014187890 */ /* 0x000fe2000ff3e03f */
[----:B------:R-:W-:Y:S01]  /*a990*/  R2UR UR10, R14 ;  /* 0x000000000e0a72ca */ /* 0x000fe200000e0000 */
[--C-:B------:R-:W-:Y:S01]  /*a9a0*/  IMAD R5, R5, 0x4, R13.reuse ;  /* 0x0000000405057824 */ /* 0x100fe200078e020d */
[----:B------:R-:W-:Y:S01]  /*a9b0*/  R2UR UR12, R2 ;  /* 0x00000000020c72ca */ /* 0x000fe200000e0000 */
[----:B------:R-:W-:Y:S01]  /*a9c0*/  IMAD R13, R4, 0x8000, R13 ;  /* 0x00008000040d7824 */ /* 0x000fe200078e020d */
[----:B------:R-:W-:Y:S01]  /*a9d0*/  R2UR UR18, R22 ;  /* 0x00000000161272ca */ /* 0x000fe200000e0000 */
[----:B------:R-:W-:Y:S01]  /*a9e0*/  VIADD R4, R4, 0x1 ;  /* 0x0000000104047836 */ /* 0x000fe20000000000 */
[----:B------:R-:W-:Y:S01]  /*a9f0*/  R2UR UR5, R5 ;  /* 0x00000000050572ca */ /* 0x000fe200000e0000 */
[----:B------:R-:W-:Y:S01]  /*aa00*/  UIADD3.X UR25, URZ, UR21, URZ, UP1, !UPT ;  /* 0x000000153f197290 */ /* 0x000fe20008ffe43f */
[----:B------:R-:W-:Y:S01]  /*aa10*/  R2UR UR8, R13 ;  /* 0x000000000d0872ca */ /* 0x000fe200000e0000 */
[----:B------:R-:W-:Y:S01]  /*aa20*/  UMOV UR19, 0x30000 ;  /* 0x0003000000137882 */ /* 0x000fe20000000000 */
[----:B------:R-:W-:Y:S01]  /*aa30*/  ISETP.GT.AND P3, PT, R15, 0x1, PT ;  /* 0x000000010f00780c */ /* 0x000fe20003f64270 */
[----:B------:R-:W-:Y:S01]  /*aa40*/  UMOV UR6, 0x0 ;  /* 0x0000000000067882 */ /* 0x000fe20000000000 */
[----:B------:R-:W-:Y:S01]  /*aa50*/  UMOV UR7, 0x10000000 ;  /* 0x1000000000077882 */ /* 0x000fe20000000000 */
[----:B------:R-:W-:Y:S01]  /*aa60*/  ISETP.NE.AND P1, PT, R4, 0x5, PT ;  /* 0x000000050400780c */ /* 0x000fe20003f25270 */
[----:B------:R-:W-:-:S03]  /*aa70*/  VIADD R14, R14, 0x20 ;  /* 0x000000200e0e7836 */ /* 0x000fc60000000000 */
[----:B------:R-:W-:Y:S02]  /*aa80*/  SEL R10, RZ, 0x1, P1 ;  /* 0x00000001ff0a7807 */ /* 0x000fe40000800000 */
[----:B------:R-:W-:Y:S01]  /*aa90*/  UIADD3 UR13, UR5, 0x180, URZ ;  /* 0x00000180050d7890 */ /* 0x000fe2000fffe03f */
[----:B------:R-:W-:Y:S01]  /*aaa0*/  SEL R4, R4, RZ, P1 ;  /* 0x000000ff04047207 */ /* 0x000fe20000800000 */
[----:B------:R-:W-:Y:S01]  /*aab0*/  UIADD3.X UR5, URZ, UR21, URZ, UP0, !UPT ;  /* 0x000000153f057290 */ /* 0x000fe200087fe43f */
[----:B------:R-:W-:Y:S01]  /*aac0*/  LOP3.LUT R3, R3, R10, RZ, 0x3c, !PT ;  /* 0x0000000a03037212 */ /* 0x000fe200078e3cff */
[----:B------:R-:W-:-:S03]  /*aad0*/  UIADD3 UR14, UR8, 0xa180, URZ ;  /* 0x0000a180080e7890 */ /* 0x000fc6000fffe03f */
[----:B------:R-:W-:-:S04]  /*aae0*/  UMOV UR8, UR13 ;  /* 0x0000000d00087c82 */ /* 0x000fc80008000000 */
[----:B------:R0:W-:Y:S02]  /*aaf0*/  UTMALDG.3D.MULTICAST [UR8], [UR4], UR19, desc[UR6] ;  /* 0x00000608040073b4 */ /* 0x0001e40008011813 */
[----:B0-----:R-:W-:Y:S01]  /*ab00*/  UMOV UR8, UR14 ;  /* 0x0000000e00087c82 */ /* 0x001fe20008000000 */
[----:B------:R-:W-:Y:S02]  /*ab10*/  UMOV UR11, UR18 ;  /* 0x00000012000b7c82 */ /* 0x000fe40008000000 */
[----:B------:R0:W-:Y:S02]  /*ab20*/  UTMALDG.3D [UR8], [UR24], desc[UR6] ;  /* 0x00000608180075b4 */ /* 0x0001e40008011000 */
[----:B0-----:R-:W-:Y:S05]  /*ab30*/  @P3 BRA `(.L_x_302) ;  /* 0xfffffffc00383947 */ /* 0x001fea000383ffff */
.L_x_298:
[----:B------:R-:W-:Y:S05]  /*ab40*/  BSYNC B1 ;  /* 0x0000000000017941 */ /* 0x000fea0003800000 */
.L_x_297:
[----:B------:R-:W2:Y:S01]  /*ab50*/  LDL.64 R12, [R1] ;  /* 0x00000000010c7983 */ /* 0x000ea20000100a00 */
[----:B------:R-:W-:Y:S01]  /*ab60*/  LOP3.LUT P4, RZ, R9, 0xff, RZ, 0xc0, !PT ;  /* 0x000000ff09ff7812 */ /* 0x000fe2000788c0ff */
[----:B------:R-:W-:Y:S01]  /*ab70*/  VIADD R8, R8, UR40 ;  /* 0x0000002808087c36 */ /* 0x000fe20008000000 */
[----:B------:R-:W-:Y:S01]  /*ab80*/  ULDC.64 UR4, c[0x0][0x650] ;  /* 0x0001940000047ab9 */ /* 0x000fe20000000a00 */
[----:B------:R-:W-:Y:S01]  /*ab90*/  IMAD.U32 R5, RZ, RZ, UR40 ;  /* 0x00000028ff057e24 */ /* 0x000fe2000f8e00ff */
[----:B------:R-:W-:Y:S01]  /*aba0*/  UISETP.GE.U32.AND UP0, UPT, UR40, 0x5, UPT ;  /* 0x000000052800788c */ /* 0x000fe2000bf06070 */
[----:B------:R-:W-:Y:S01]  /*abb0*/  BSSY B1, `(.L_x_303) ;  /* 0x000006f000017945 */ /* 0x000fe20003800000 */
[----:B------:R-:W-:Y:S01]  /*abc0*/  ISETP.GT.U32.AND P1, PT, R8, 0x4, PT ;  /* 0x000000040800780c */ /* 0x000fe20003f24070 */
[----:B------:R-:W-:Y:S01]  /*abd0*/  IMAD.MOV.U32 R19, RZ, RZ, -0x1 ;  /* 0xffffffffff137424 */ /* 0x000fe200078e00ff */
[----:B------:R-:W-:Y:S01]  /*abe0*/  PRMT R9, RZ, 0x7610, R9 ;  /* 0x00007610ff097816 */ /* 0x000fe20000000009 */
[----:B------:R-:W-:Y:S01]  /*abf0*/  IMAD.MOV.U32 R22, RZ, RZ, -0x1 ;  /* 0xffffffffff167424 */ /* 0x000fe200078e00ff */
[----:B------:R-:W-:-:S02]  /*ac00*/  ISETP.LT.U32.AND P1, PT, R5, 0x5, P1 ;  /* 0x000000050500780c */ /* 0x000fc40000f21070 */
[----:B------:R-:W-:Y:S01]  /*ac10*/  PLOP3.LUT P3, PT, PT, PT, UP0, 0x80, 0x0 ;  /* 0x000000000000781c */ /* 0x000fe20003f6f008 */
[----:B------:R-:W0:Y:S01]  /*ac20*/  @P4 S2R R7, SR_CgaCtaId ;  /* 0x0000000000074919 */ /* 0x000e220000008800 */
[----:B------:R-:W-:-:S04]  /*ac30*/  @P4 MOV R2, 0x400 ;  /* 0x0000040000024802 */ /* 0x000fc80000000f00 */
[----:B0-----:R-:W-:Y:S01]  /*ac40*/  @P4 LEA R4, R7, R2, 0x18 ;  /* 0x0000000207044211 */ /* 0x001fe200078ec0ff */
[----:B------:R-:W-:-:S03]  /*ac50*/  IMAD.WIDE.U32 R2, R8, -0x33333333, RZ ;  /* 0xcccccccd08027825 */ /* 0x000fc600078e00ff */
[----:B------:R0:W-:Y:S01]  /*ac60*/  @P4 SYNCS.ARRIVE.TRANS64.A1T0 RZ, [R4+URZ+0x88], RZ ;  /* 0x000088ff04ff49a7 */ /* 0x0001e2000810003f */
[----:B------:R-:W-:Y:S01]  /*ac70*/  IMAD.MOV.U32 R2, RZ, RZ, -0x1 ;  /* 0xffffffffff027424 */ /* 0x000fe200078e00ff */
[----:B------:R-:W-:Y:S02]  /*ac80*/  SHF.R.U32.HI R5, RZ, 0x2, R3 ;  /* 0x00000002ff057819 */ /* 0x000fe40000011603 */
[----:B------:R-:W-:-:S03]  /*ac90*/  SEL R3, RZ, 0x1, !P1 ;  /* 0x00000001ff037807 */ /* 0x000fc60004800000 */
[----:B------:R-:W-:Y:S01]  /*aca0*/  IMAD R8, R5, -0x5, R8 ;  /* 0xfffffffb05087824 */ /* 0x000fe200078e0208 */
[----:B------:R-:W-:Y:S02]  /*acb0*/  LOP3.LUT R0, R0, R3, RZ, 0x3c, !PT ;  /* 0x0000000300007212 */ /* 0x000fe400078e3cff */
[----:B------:R-:W-:Y:S02]  /*acc0*/  PRMT R3, RZ, 0x7610, R3 ;  /* 0x00007610ff037816 */ /* 0x000fe40000000003 */
[----:B------:R-:W-:Y:S02]  /*acd0*/  @P3 LOP3.LUT R0, R0, 0x1, R5, 0x78, !PT ;  /* 0x0000000100003812 */ /* 0x000fe400078e7805 */
[----:B--2---:R-:W-:-:S04]  /*ace0*/  IADD3 R18, P4, R18, R12, RZ ;  /* 0x0000000c12127210 */ /* 0x004fc80007f9e0ff */
[----:B------:R-:W-:Y:S01]  /*acf0*/  ISETP.GE.U32.AND P1, PT, R18, UR4, PT ;  /* 0x0000000412007c0c */ /* 0x000fe2000bf26070 */
[----:B------:R-:W-:-:S05]  /*ad00*/  IMAD.X R17, R17, 0x1, R23, P4 ;  /* 0x0000000111117824 */ /* 0x000fca00020e0617 */
[----:B------:R-:W-:-:S13]  /*ad10*/  ISETP.GE.U32.AND.EX P1, PT, R17, UR5, PT, P1 ;  /* 0x0000000511007c0c */ /* 0x000fda000bf26110 */
[----:B0-----:R-:W-:Y:S05]  /*ad20*/  @P1 BRA `(.L_x_304) ;  /* 0x00000004005c1947 */ /* 0x001fea0003800000 */
[----:B------:R-:W0:Y:S01]  /*ad30*/  S2R R12, SR_CTAID.X ;  /* 0x00000000000c7919 */ /* 0x000e220000002500 */
[----:B------:R-:W-:Y:S01]  /*ad40*/  ULDC.64 UR4, c[0x0][0x628] ;  /* 0x00018a0000047ab9 */ /* 0x000fe20000000a00 */
[----:B------:R-:W1:Y:S01]  /*ad50*/  LDC R13, c[0x0][0x144] ;  /* 0x00005100ff0d7b82 */ /* 0x000e620000000800 */
[----:B------:R-:W-:Y:S01]  /*ad60*/  ISETP.NE.U32.AND P1, PT, RZ, UR4, PT ;  /* 0x00000004ff007c0c */ /* 0x000fe2000bf25070 */
[----:B------:R-:W2:Y:S01]  /*ad70*/  S2R R10, SR_CTAID.Y ;  /* 0x00000000000a7919 */ /* 0x000ea20000002600 */
[----:B------:R-:W-:Y:S01]  /*ad80*/  ULDC UR7, c[0x0][0x630] ;  /* 0x00018c0000077ab9 */ /* 0x000fe20000000800 */
[----:B------:R-:W-:Y:S01]  /*ad90*/  ULDC UR8, c[0x0][0x150] ;  /* 0x0000540000087ab9 */ /* 0x000fe20000000800 */
[----:B------:R-:W-:Y:S01]  /*ada0*/  ISETP.NE.AND.EX P1, PT, RZ, UR5, PT, P1 ;  /* 0x00000005ff007c0c */ /* 0x000fe2000bf25310 */
[----:B------:R-:W-:Y:S02]  /*adb0*/  IMAD.MOV.U32 R2, RZ, RZ, R18 ;  /* 0x000000ffff027224 */ /* 0x000fe400078e0012 */
[----:B------:R-:W-:Y:S01]  /*adc0*/  IMAD.MOV.U32 R3, RZ, RZ, R17 ;  /* 0x000000ffff037224 */ /* 0x000fe200078e0011 */
[----:B0-----:R-:W-:-:S09]  /*add0*/  I2FP.F32.U32 R14, R12 ;  /* 0x0000000c000e7245 */ /* 0x001fd20000201000 */
[----:B------:R-:W-:Y:S05]  /*ade0*/  @!P1 BRA `(.L_x_305) ;  /* 0x0000000000289947 */ /* 0x000fea0003800000 */
[----:B------:R-:W-:Y:S02]  /*adf0*/  ULDC UR6, c[0x0][0x634] ;  /* 0x00018d0000067ab9 */ /* 0x000fe40000000800 */
[----:B------:R-:W-:-:S05]  /*ae00*/  IADD3 R3, P1, R18, UR6, RZ ;  /* 0x0000000612037c10 */ /* 0x000fca000ff3e0ff */
[----:B------:R-:W-:-:S04]  /*ae10*/  IMAD.X R11, RZ, RZ, R17, P1 ;  /* 0x000000ffff0b7224 */ /* 0x000fc800008e0611 */
[----:B------:R-:W-:-:S04]  /*ae20*/  IMAD.WIDE.U32 R4, R11, UR4, RZ ;  /* 0x000000040b047c25 */ /* 0x000fc8000f8e00ff */
[----:B------:R-:W-:-:S04]  /*ae30*/  IMAD.WIDE.U32 R4, P1, R3, UR5, R4 ;  /* 0x0000000503047c25 */ /* 0x000fc8000f820004 */
[----:B------:R-:W-:-:S04]  /*ae40*/  IMAD.WIDE.U32 R2, R3, UR4, RZ ;  /* 0x0000000403027c25 */ /* 0x000fc8000f8e00ff */
[----:B------:R-:W-:Y:S01]  /*ae50*/  IMAD.MOV.U32 R2, RZ, RZ, R5 ;  /* 0x000000ffff027224 */ /* 0x000fe200078e0005 */
[----:B------:R-:W-:Y:S01]  /*ae60*/  IADD3 RZ, P3, R3, R4, RZ ;  /* 0x0000000403ff7210 */ /* 0x000fe20007f7e0ff */
[----:B------:R-:W-:-:S04]  /*ae70*/  IMAD.X R3, RZ, RZ, RZ, P1 ;  /* 0x000000ffff037224 */ /* 0x000fc800008e06ff */
[----:B------:R-:W-:-:S08]  /*ae80*/  IMAD.WIDE.U32.X R2, R11, UR5, R2, P3 ;  /* 0x000000050b027c25 */ /* 0x000fd000098e0402 */
.L_x_305:
[----:B------:R-:W-:Y:S01]  /*ae90*/  FMUL R14, R14, UR8 ;  /* 0x000000080e0e7c20 */ /* 0x000fe20008400000 */
[--C-:B------:R-:W-:Y:S01]  /*aea0*/  SHF.R.U64 R11, R2, UR7, R3.reuse ;  /* 0x00000007020b7c19 */ /* 0x100fe20008001203 */
[----:B------:R-:W-:Y:S01]  /*aeb0*/  ULDC.64 UR4, c[0x0][0x620] ;  /* 0x0001880000047ab9 */ /* 0x000fe20000000a00 */
[----:B------:R-:W-:Y:S01]  /*aec0*/  SHF.R.U32.HI R2, RZ, UR7, R3 ;  /* 0x00000007ff027c19 */ /* 0x000fe20008011603 */
[----:B------:R-:W-:Y:S01]  /*aed0*/  IMAD.MOV.U32 R3, RZ, RZ, R17 ;  /* 0x000000ffff037224 */ /* 0x000fe200078e0011 */
[----:B------:R-:W-:Y:S01]  /*aee0*/  IADD3 R15, P1, RZ, -R11, RZ ;  /* 0x8000000bff0f7210 */ /* 0x000fe20007f3e0ff */
[----:B------:R-:W0:Y:S01]  /*aef0*/  F2I.U32.TRUNC.NTZ R14, R14 ;  /* 0x0000000e000e7305 */ /* 0x000e22000020f000 */
[----:B------:R-:W-:-:S03]  /*af00*/  ULDC.64 UR6, c[0x0][0x640] ;  /* 0x0001900000067ab9 */ /* 0x000fc60000000a00 */
[----:B------:R-:W-:Y:S01]  /*af10*/  IMAD.X R2, RZ, RZ, ~R2, P1 ;  /* 0x000000ffff027224 */ /* 0x000fe200008e0e02 */
[----:B------:R-:W-:-:S03]  /*af20*/  ISETP.NE.U32.AND P1, PT, RZ, UR6, PT ;  /* 0x00000006ff007c0c */ /* 0x000fc6000bf25070 */
[----:B------:R-:W-:Y:S01]  /*af30*/  IMAD R2, R2, UR4, RZ ;  /* 0x0000000402027c24 */ /* 0x000fe2000f8e02ff */
[----:B------:R-:W-:-:S03]  /*af40*/  ISETP.NE.AND.EX P1, PT, RZ, UR7, PT, P1 ;  /* 0x00000007ff007c0c */ /* 0x000fc6000bf25310 */
[C---:B------:R-:W-:Y:S01]  /*af50*/  IMAD R5, R15.reuse, UR5, R2 ;  /* 0x000000050f057c24 */ /* 0x040fe2000f8e0202 */
[----:B------:R-:W-:Y:S01]  /*af60*/  ULDC UR5, c[0x0][0x154] ;  /* 0x0000550000057ab9 */ /* 0x000fe20000000800 */
[----:B------:R-:W-:Y:S02]  /*af70*/  IMAD.MOV.U32 R2, RZ, RZ, R18 ;  /* 0x000000ffff027224 */ /* 0x000fe400078e0012 */
[----:B0-----:R-:W-:Y:S02]  /*af80*/  IMAD.MOV R4, RZ, RZ, -R14 ;  /* 0x000000ffff047224 */ /* 0x001fe400078e0a0e */
[----:B------:R-:W-:Y:S01]  /*af90*/  IMAD.WIDE.U32 R2, R15, UR4, R2 ;  /* 0x000000040f027c25 */ /* 0x000fe2000f8e0002 */
[----:B------:R-:W-:-:S03]  /*afa0*/  ULDC UR4, c[0x0][0x618] ;  /* 0x0001860000047ab9 */ /* 0x000fc60000000800 */
[----:B-1----:R-:W-:Y:S01]  /*afb0*/  IMAD R12, R13, R4, R12 ;  /* 0x000000040d0c7224 */ /* 0x002fe200078e020c */
[----:B--2---:R-:W-:Y:S01]  /*afc0*/  I2FP.F32.U32 R4, R10 ;  /* 0x0000000a00047245 */ /* 0x004fe20000201000 */
[----:B------:R-:W0:Y:S01]  /*afd0*/  LDC R13, c[0x0][0x148] ;  /* 0x00005200ff0d7b82 */ /* 0x000e220000000800 */
[----:B------:R-:W-:-:S03]  /*afe0*/  IMAD.IADD R3, R3, 0x1, R5 ;  /* 0x0000000103037824 */ /* 0x000fc600078e0205 */
[----:B------:R-:W-:Y:S02]  /*aff0*/  FMUL R4, R4, UR5 ;  /* 0x0000000504047c20 */ /* 0x000fe40008400000 */
[--C-:B------:R-:W-:Y:S02]  /*b000*/  SHF.R.U64 R14, R2, UR4, R3.reuse ;  /* 0x00000004020e7c19 */ /* 0x100fe40008001203 */
[----:B------:R-:W-:Y:S01]  /*b010*/  SHF.R.U32.HI R3, RZ, UR4, R3 ;  /* 0x00000004ff037c19 */ /* 0x000fe20008011603 */
[----:B------:R1:W2:Y:S01]  /*b020*/  F2I.U32.TRUNC.NTZ R20, R4 ;  /* 0x0000000400147305 */ /* 0x0002a2000020f000 */
[----:B------:R-:W-:Y:S02]  /*b030*/  ULDC UR4, c[0x0][0x608] ;  /* 0x0001820000047ab9 */ /* 0x000fe40000000800 */
[--C-:B------:R-:W-:Y:S02]  /*b040*/  SHF.R.U64 R19, R14, UR4, R3.reuse ;  /* 0x000000040e137c19 */ /* 0x100fe40008001203 */
[----:B------:R-:W-:Y:S01]  /*b050*/  SHF.R.U32.HI R2, RZ, UR4, R3 ;  /* 0x00000004ff027c19 */ /* 0x000fe20008011603 */
[----:B------:R-:W-:-:S03]  /*b060*/  ULDC UR4, c[0x0][0x658] ;  /* 0x0001960000047ab9 */ /* 0x000fc60000000800 */
[--C-:B------:R-:W-:Y:S02]  /*b070*/  SHF.R.U64 R15, R19, UR4, R2.reuse ;  /* 0x00000004130f7c19 */ /* 0x100fe40008001202 */
[----:B------:R-:W-:-:S03]  /*b080*/  SHF.R.U32.HI R21, RZ, UR4, R2 ;  /* 0x00000004ff157c19 */ /* 0x000fc60008011602 */
[----:B------:R-:W-:Y:S02]  /*b090*/  IMAD.MOV.U32 R2, RZ, RZ, R15 ;  /* 0x000000ffff027224 */ /* 0x000fe400078e000f */
[----:B------:R-:W-:Y:S01]  /*b0a0*/  IMAD.MOV.U32 R3, RZ, RZ, R21 ;  /* 0x000000ffff037224 */ /* 0x000fe200078e0015 */
[----:B-12---:R-:W-:Y:S06]  /*b0b0*/  @!P1 BRA `(.L_x_306) ;  /* 0x0000000000289947 */ /* 0x006fec0003800000 */
        /* <DEDUP_REMOVED lines=10> */
.L_x_306:
[----:B------:R-:W1:Y:S01]  /*b160*/  LDC R4, c[0x0][0x65c] ;  /* 0x00019700ff047b82 */ /* 0x000e620000000800 */
[----:B------:R-:W-:Y:S01]  /*b170*/  ULDC UR4, c[0x0][0x648] ;  /* 0x0001920000047ab9 */ /* 0x000fe20000000800 */
[----:B------:R-:W-:Y:S01]  /*b180*/  LOP3.LUT R19, R19, UR16, RZ, 0xc0, !PT ;  /* 0x0000001013137c12 */ /* 0x000fe2000f8ec0ff */
[----:B------:R-:W-:Y:S01]  /*b190*/  IMAD.MOV R20, RZ, RZ, -R20 ;  /* 0x000000ffff147224 */ /* 0x000fe200078e0a14 */
[----:B------:R-:W-:Y:S01]  /*b1a0*/  SHF.R.U64 R2, R2, UR4, R3 ;  /* 0x0000000402027c19 */ /* 0x000fe20008001203 */
[----:B------:R-:W-:Y:S01]  /*b1b0*/  ULDC UR4, c[0x0][0x638] ;  /* 0x00018e0000047ab9 */ /* 0x000fe20000000800 */
[----:B------:R-:W-:Y:S01]  /*b1c0*/  LOP3.LUT R14, R14, UR15, RZ, 0xc0, !PT ;  /* 0x0000000f0e0e7c12 */ /* 0x000fe2000f8ec0ff */
[----:B------:R-:W-:Y:S01]  /*b1d0*/  ULDC UR5, c[0x0][0x610] ;  /* 0x0001840000057ab9 */ /* 0x000fe20000000800 */
[----:B------:R-:W-:Y:S02]  /*b1e0*/  IMAD.MOV.U32 R3, RZ, RZ, 0x1 ;  /* 0x00000001ff037424 */ /* 0x000fe400078e00ff */
[----:B------:R-:W-:Y:S01]  /*b1f0*/  IMAD R19, R2, UR17, R19 ;  /* 0x0000001102137c24 */ /* 0x000fe2000f8e0213 */
[----:B-1----:R-:W-:Y:S01]  /*b200*/  ISETP.NE.AND P1, PT, R4, 0x1, PT ;  /* 0x000000010400780c */ /* 0x002fe20003f25270 */
[----:B------:R-:W-:-:S02]  /*b210*/  IMAD.MOV R4, RZ, RZ, -R2 ;  /* 0x000000ffff047224 */ /* 0x000fc400078e0a02 */
[----:B------:R-:W-:Y:S02]  /*b220*/  IMAD.MOV.U32 R2, RZ, RZ, R11 ;  /* 0x000000ffff027224 */ /* 0x000fe400078e000b */
[----:B------:R-:W-:Y:S01]  /*b230*/  IMAD R15, R4, UR4, R15 ;  /* 0x00000004040f7c24 */ /* 0x000fe2000f8e020f */
[----:B------:R-:W-:-:S03]  /*b240*/  ULDC UR4, c[0x0][0x600] ;  /* 0x0001800000047ab9 */ /* 0x000fc60000000800 */
[----:B------:R-:W-:-:S04]  /*b250*/  IMAD R15, R15, UR4, R14 ;  /* 0x000000040f0f7c24 */ /* 0x000fc8000f8e020e */
[----:B0-----:R-:W-:-:S04]  /*b260*/  @P1 IMAD R12, R13, R20, R10 ;  /* 0x000000140d0c1224 */ /* 0x001fc800078e020a */
[----:B------:R-:W-:-:S05]  /*b270*/  IMAD R12, R19, UR5, R12 ;  /* 0x00000005130c7c24 */ /* 0x000fca000f8e020c */
[----:B------:R-:W-:Y:S02]  /*b280*/  SEL R22, R15, R12, !P1 ;  /* 0x0000000c0f167207 */ /* 0x000fe40004800000 */
[----:B------:R-:W-:-:S07]  /*b290*/  SEL R19, R12, R15, !P1 ;  /* 0x0000000f0c137207 */ /* 0x000fce0004800000 */
.L_x_304:
[----:B------:R-:W-:Y:S05]  /*b2a0*/  BSYNC B1 ;  /* 0x0000000000017941 */ /* 0x000fea0003800000 */
.L_x_303:
[----:B------:R-:W-:-:S13]  /*b2b0*/  LOP3.LUT P1, RZ, R3, 0xff, RZ, 0xc0, !PT ;  /* 0x000000ff03ff7812 */ /* 0x000fda000782c0ff */
[----:B------:R-:W-:Y:S05]  /*b2c0*/  @P1 BRA `(.L_x_307) ;  /* 0xfffffff4001c1947 */ /* 0x000fea000383ffff */
[----:B------:R-:W-:Y:S05]  /*b2d0*/  BSYNC B0 ;  /* 0x0000000000007941 */ /* 0x000fea0003800000 */
.L_x_295:
[----:B------:R-:W-:-:S03]  /*b2e0*/  UMOV UR4, 0xffffffff ;  /* 0xffffffff00047882 */ /* 0x000fc60000000000 */
[----:B------:R-:W-:Y:S05]  /*b2f0*/  BRA.DIV UR4, `(.L_x_308) ;  /* 0x0000000604647947 */ /* 0x000fea000b800000 */
[----:B------:R-:W-:-:S13]  /*b300*/  ELECT P6, URZ, PT ;  /* 0x00000000003f782f */ /* 0x000fda00038c0000 */
.L_x_325:
[----:B------:R-:W-:Y:S04]  /*b310*/  BSSY B0, `(.L_x_309) ;  /* 0x0000034000007945 */ /* 0x000fe80003800000 */
[----:B------:R-:W-:Y:S05]  /*b320*/  @!P6 BRA `(.L_x_310) ;  /* 0x0000000000c8e947 */ /* 0x000fea0003800000 */
[----:B------:R-:W-:-:S04]  /*b330*/  LOP3.LUT R16, R16, 0x2, RZ, 0xfc, !PT ;  /* 0x0000000210107812 */ /* 0x000fc800078efcff */
[----:B------:R-:W-:-:S13]  /*b340*/  ISETP.NE.AND P0, PT, R16, 0x3, PT ;  /* 0x000000031000780c */ /* 0x000fda0003f05270 */
[----:B------:R-:W-:Y:S05]  /*b350*/  @!P0 BRA `(.L_x_311) ;  /* 0x0000000000048947 */ /* 0x000fea0003800000 */
[----:B------:R-:W-:Y:S01]  /*b360*/  BPT.TRAP 0x1 ;  /* 0x000000040000795c */ /* 0x000fe20000300000 */
.L_x_311:
[----:B------:R-:W0:Y:S01]  /*b370*/  S2R R3, SR_CgaCtaId ;  /* 0x0000000000037919 */ /* 0x000e220000008800 */
[----:B------:R-:W-:-:S04]  /*b380*/  MOV R2, 0x400 ;  /* 0x0000040000027802 */ /* 0x000fc80000000f00 */
[----:B0-----:R-:W-:Y:S02]  /*b390*/  LEA R3, R3, R2, 0x18 ;  /* 0x0000000203037211 */ /* 0x001fe400078ec0ff */
[----:B------:R-:W-:-:S03]  /*b3a0*/  SHF.L.U32 R2, R0, 0x1f, RZ ;  /* 0x0000001f00027819 */ /* 0x000fc600000006ff */
[----:B------:R-:W-:-:S04]  /*b3b0*/  VIADD R3, R3, 0x28 ;  /* 0x0000002803037836 */ /* 0x000fc80000000000 */
[C---:B------:R-:W-:Y:S02]  /*b3c0*/  IMAD R7, R8.reuse, 0x8, R3 ;  /* 0x0000000808077824 */ /* 0x040fe400078e0203 */
[----:B------:R-:W-:Y:S02]  /*b3d0*/  VIADD R8, R8, 0x1 ;  /* 0x0000000108087836 */ /* 0x000fe40000000000 */
[----:B------:R-:W0:Y:S03]  /*b3e0*/  SYNCS.PHASECHK.TRANS64.TRYWAIT P0, [R7+URZ], R2 ;  /* 0x00000002070075a7 */ /* 0x000e26000800017f */
[----:B------:R-:W-:-:S04]  /*b3f0*/  ISETP.NE.AND P1, PT, R8, 0x5, PT ;  /* 0x000000050800780c */ /* 0x000fc80003f25270 */
[----:B------:R-:W-:Y:S02]  /*b400*/  SEL R5, RZ, 0x1, P1 ;  /* 0x00000001ff057807 */ /* 0x000fe40000800000 */
[----:B------:R-:W-:Y:S02]  /*b410*/  SEL R8, R8, RZ, P1 ;  /* 0x000000ff08087207 */ /* 0x000fe40000800000 */
[----:B------:R-:W-:-:S03]  /*b420*/  LOP3.LUT R5, R0, R5, RZ, 0x3c, !PT ;  /* 0x0000000500057212 */ /* 0x000fc600078e3cff */
[----:B------:R-:W-:Y:S01]  /*b430*/  IMAD R9, R8, 0x8, R3 ;  /* 0x0000000808097824 */ /* 0x000fe200078e0203 */
[----:B------:R-:W-:Y:S01]  /*b440*/  SHF.L.U32 R4, R5, 0x1f, RZ ;  /* 0x0000001f05047819 */ /* 0x000fe200000006ff */
[----:B0-----:R-:W-:Y:S06]  /*b450*/  @!P0 BRA `(.L_x_312) ;  /* 0x00000004002c8947 */ /* 0x001fec0003800000 */
.L_x_326:
[----:B------:R-:W1:Y:S01]  /*b460*/  SYNCS.PHASECHK.TRANS64.TRYWAIT P0, [R9+URZ], R4 ;  /* 0x00000004090075a7 */ /* 0x000e62000800017f */
[----:B------:R-:W-:-:S05]  /*b470*/  VIADD R0, R8, 0x1 ;  /* 0x0000000108007836 */ /* 0x000fca0000000000 */
[----:B------:R-:W-:-:S04]  /*b480*/  ISETP.NE.AND P1, PT, R0, 0x5, PT ;  /* 0x000000050000780c */ /* 0x000fc80003f25270 */
[----:B0-----:R-:W-:Y:S02]  /*b490*/  SEL R2, RZ, 0x1, P1 ;  /* 0x00000001ff027807 */ /* 0x001fe40000800000 */
[----:B------:R-:W-:Y:S02]  /*b4a0*/  SEL R0, R0, RZ, P1 ;  /* 0x000000ff00007207 */ /* 0x000fe40000800000 */
[----:B------:R-:W-:-:S03]  /*b4b0*/  LOP3.LUT R7, R5, R2, RZ, 0x3c, !PT ;  /* 0x0000000205077212 */ /* 0x000fc600078e3cff */
[----:B------:R-:W-:Y:S01]  /*b4c0*/  IMAD R6, R0, 0x8, R3 ;  /* 0x0000000800067824 */ /* 0x000fe200078e0203 */
[----:B------:R-:W-:Y:S01]  /*b4d0*/  SHF.L.U32 R5, R7, 0x1f, RZ ;  /* 0x0000001f07057819 */ /* 0x000fe200000006ff */
[----:B-1----:R-:W-:Y:S06]  /*b4e0*/  @!P0 BRA `(.L_x_313) ;  /* 0x00000004001c8947 */ /* 0x002fec0003800000 */
.L_x_327:
[----:B------:R-:W1:Y:S01]  /*b4f0*/  SYNCS.PHASECHK.TRANS64.TRYWAIT P0, [R6+URZ], R5 ;  /* 0x00000005060075a7 */ /* 0x000e62000800017f */
[----:B------:R-:W-:-:S05]  /*b500*/  VIADD R0, R0, 0x1 ;  /* 0x0000000100007836 */ /* 0x000fca0000000000 */
[----:B------:R-:W-:-:S04]  /*b510*/  ISETP.NE.AND P1, PT, R0, 0x5, PT ;  /* 0x000000050000780c */ /* 0x000fc80003f25270 */
[----:B------:R-:W-:Y:S02]  /*b520*/  SEL R2, RZ, 0x1, P1 ;  /* 0x00000001ff027807 */ /* 0x000fe40000800000 */
[----:B------:R-:W-:Y:S02]  /*b530*/  SEL R0, R0, RZ, P1 ;  /* 0x000000ff00007207 */ /* 0x000fe40000800000 */
[----:B------:R-:W-:-:S03]  /*b540*/  LOP3.LUT R7, R7, R2, RZ, 0x3c, !PT ;  /* 0x0000000207077212 */ /* 0x000fc600078e3cff */
[----:B0-----:R-:W-:Y:S01]  /*b550*/  IMAD R9, R0, 0x8, R3 ;  /* 0x0000000800097824 */ /* 0x001fe200078e0203 */
[----:B------:R-:W-:Y:S01]  /*b560*/  SHF.L.U32 R4, R7, 0x1f, RZ ;  /* 0x0000001f07047819 */ /* 0x000fe200000006ff */
[----:B-1----:R-:W-:Y:S06]  /*b570*/  @!P0 BRA `(.L_x_314) ;  /* 0x00000004000c8947 */ /* 0x002fec0003800000 */
.L_x_328:
[----:B------:R-:W1:Y:S01]  /*b580*/  SYNCS.PHASECHK.TRANS64.TRYWAIT P0, [R9+URZ], R4 ;  /* 0x00000004090075a7 */ /* 0x000e62000800017f */
[----:B------:R-:W-:-:S05]  /*b590*/  VIADD R0, R0, 0x1 ;  /* 0x0000000100007836 */ /* 0x000fca0000000000 */
[----:B------:R-:W-:-:S04]  /*b5a0*/  ISETP.NE.AND P1, PT, R0, 0x5, PT ;  /* 0x000000050000780c */ /* 0x000fc80003f25270 */
[----:B------:R-:W-:Y:S02]  /*b5b0*/  SEL R2, RZ, 0x1, P1 ;  /* 0x00000001ff027807 */ /* 0x000fe40000800000 */
[----:B------:R-:W-:Y:S02]  /*b5c0*/  SEL R0, R0, RZ, P1 ;  /* 0x000000ff00007207 */ /* 0x000fe40000800000 */
[----:B------:R-:W-:Y:S01]  /*b5d0*/  LOP3.LUT R2, R7, R2, RZ, 0x3c, !PT ;  /* 0x0000000207027212 */ /* 0x000fe200078e3cff */
[----:B-1----:R-:W-:Y:S06]  /*b5e0*/  @!P0 BRA `(.L_x_315) ;  /* 0x0000000400048947 */ /* 0x002fec0003800000 */
.L_x_329:
[----:B------:R-:W-:Y:S01]  /*b5f0*/  IMAD R3, R0, 0x8, R3 ;  /* 0x0000000800037824 */ /* 0x000fe200078e0203 */
[----:B------:R-:W-:-:S07]  /*b600*/  SHF.L.U32 R0, R2, 0x1f, RZ ;  /* 0x0000001f02007819 */ /* 0x000fce00000006ff */
.L_x_316:
[----:B--2---:R2:W3:Y:S02]  /*b610*/  SYNCS.PHASECHK.TRANS64.TRYWAIT P0, [R3+URZ], R0 ;  /* 0x00000000030075a7 */ /* 0x0044e4000800017f */
[----:B---3--:R-:W-:Y:S05]  /*b620*/  @!P0 NANOSLEEP.SYNCS 0x989680 ;  /* 0x009896800000895d */ /* 0x008fea0003900000 */
[----:B------:R-:W3:Y:S02]  /*b630*/  @!P0 SYNCS.PHASECHK.TRANS64 P0, [R3+URZ], R0 ;  /* 0x00000000030085a7 */ /* 0x000ee4000800007f */
[----:B---3--:R-:W-:Y:S05]  /*b640*/  @!P0 BRA `(.L_x_316) ;  /* 0xfffffffc00f08947 */ /* 0x008fea000383ffff */
.L_x_310:
[----:B------:R-:W-:Y:S05]  /*b650*/  BSYNC B0 ;  /* 0x0000000000007941 */ /* 0x000fea0003800000 */
.L_x_309:
[----:B------:R-:W-:Y:S05]  /*b660*/  EXIT ;  /* 0x000000000000794d */ /* 0x000fea0003800000 */
.L_x_19:
[----:B-1----:R1:W2:Y:S02]  /*b670*/  SYNCS.PHASECHK.TRANS64.TRYWAIT P0, [R161+URZ], R0 ;  /* 0x00000000a10075a7 */ /* 0x0022a4000800017f */
[----:B--2---:R-:W-:Y:S05]  /*b680*/  @!P0 NANOSLEEP.SYNCS 0x989680 ;  /* 0x009896800000895d */ /* 0x004fea0003900000 */
[----:B------:R-:W2:Y:S02]  /*b690*/  @!P0 SYNCS.PHASECHK.TRANS64 P0, [R161+URZ], R0 ;  /* 0x00000000a10085a7 */ /* 0x000ea4000800007f */
[----:B--2---:R-:W-:Y:S05]  /*b6a0*/  @!P0 BRA `(.L_x_19) ;  /* 0xfffffffc00f08947 */ /* 0x004fea000383ffff */
[----:B------:R-:W-:Y:S05]  /*b6b0*/  BRA `(.L_x_317) ;  /* 0xffffff5c00f47947 */ /* 0x000fea000383ffff */
.L_x_24:
[----:B--2---:R2:W3:Y:S02]  /*b6c0*/  SYNCS.PHASECHK.TRANS64.TRYWAIT P1, [R3+URZ], R0 ;  /* 0x00000000030075a7 */ /* 0x0044e4000802017f */
[----:B---3--:R-:W-:Y:S05]  /*b6d0*/  @!P1 NANOSLEEP.SYNCS 0x989680 ;  /* 0x009896800000995d */ /* 0x008fea0003900000 */
[----:B------:R-:W3:Y:S02]  /*b6e0*/  @!P1 SYNCS.PHASECHK.TRANS64 P1, [R3+URZ], R0 ;  /* 0x00000000030095a7 */ /* 0x000ee4000802007f */
[----:B---3--:R-:W-:Y:S05]  /*b6f0*/  @!P1 BRA `(.L_x_24) ;  /* 0xfffffffc00f09947 */ /* 0x008fea000383ffff */
[----:B------:R-:W-:Y:S05]  /*b700*/  BRA `(.L_x_23) ;  /* 0xffffff6000607947 */ /* 0x000fea000383ffff */
.L_x_29:
[----:B--2---:R-:W-:-:S04]  /*b710*/  IMAD.U32 R5, RZ, RZ, UR4 ;  /* 0x00000004ff057e24 */ /* 0x004fc8000f8e00ff */
[----:B------:R2:W3:Y:S03]  /*b720*/  SYNCS.PHASECHK.TRANS64.TRYWAIT P1, [R5+URZ], R4 ;  /* 0x00000004050075a7 */ /* 0x0004e6000802017f */
[----:B---3--:R-:W-:Y:S05]  /*b730*/  @!P1 NANOSLEEP.SYNCS 0x989680 ;  /* 0x009896800000995d */ /* 0x008fea0003900000 */
[----:B------:R-:W3:Y:S02]  /*b740*/  @!P1 SYNCS.PHASECHK.TRANS64 P1, [R5+URZ], R4 ;  /* 0x00000004050095a7 */ /* 0x000ee4000802007f */
[----:B---3--:R-:W-:Y:S05]  /*b750*/  @!P1 BRA `(.L_x_29) ;  /* 0xfffffffc00ec9947 */ /* 0x008fea000383ffff */
[----:B------:R-:W-:Y:S05]  /*b760*/  BRA `(.L_x_28) ;  /* 0xffffff64003c7947 */ /* 0x000fea000383ffff */
.L_x_35:
[----:B-1----:R1:W2:Y:S02]  /*b770*/  SYNCS.PHASECHK.TRANS64.TRYWAIT P0, [R161+URZ+0x10], R0 ;  /* 0x00001000a10075a7 */ /* 0x0022a4000800017f */
[----:B--2---:R-:W-:Y:S05]  /*b780*/  @!P0 NANOSLEEP.SYNCS 0x989680 ;  /* 0x009896800000895d */ /* 0x004fea0003900000 */
[----:B------:R-:W2:Y:S02]  /*b790*/  @!P0 SYNCS.PHASECHK.TRANS64 P0, [R161+URZ+0x10], R0 ;  /* 0x00001000a10085a7 */ /* 0x000ea4000800007f */
[----:B--2---:R-:W-:Y:S05]  /*b7a0*/  @!P0 BRA `(.L_x_35) ;  /* 0xfffffffc00f08947 */ /* 0x004fea000383ffff */
[----:B------:R-:W-:Y:S05]  /*b7b0*/  BRA `(.L_x_318) ;  /* 0xffffff6800947947 */ /* 0x000fea000383ffff */
.L_x_296:
[----:B------:R-:W-:Y:S01]  /*b7c0*/  BSSY B1, `(.L_x_319) ;  /* 0x0000006000017945 */ /* 0x000fe20003800000 */
[----:B------:R-:W-:-:S07]  /*b7d0*/  IMAD.MOV.U32 R15, RZ, RZ, -0x1 ;  /* 0xffffffffff0f7424 */ /* 0x000fce00078e00ff */
[----:B-----5:R-:W-:Y:S05]  /*b7e0*/  WARPSYNC.COLLECTIVE R15, `(.L_x_320) ;  /* 0x000000000f0c7348 */ /* 0x020fea0003c00000 */
[----:B------:R-:W-:Y:S02]  /*b7f0*/  ELECT P6, UR62, PT ;  /* 0x00000000003e782f */ /* 0x000fe400038c0000 */
[----:B------:R-:W-:Y:S01]  /*b800*/  MOV R14, UR62 ;  /* 0x0000003e000e7c02 */ /* 0x000fe20008000f00 */
[----:B-----5:R-:W-:Y:S10]  /*b810*/  ENDCOLLECTIVE ;  /* 0x000000000000791b */ /* 0x020ff40003800000 */
.L_x_320:
[----:B------:R-:W-:Y:S05]  /*b820*/  BSYNC B1 ;  /* 0x0000000000017941 */ /* 0x000fea0003800000 */
.L_x_319:
[----:B------:R-:W-:Y:S05]  /*b830*/  BRA `(.L_x_321) ;  /* 0xffffffec00cc7947 */ /* 0x000fea000383ffff */
.L_x_299:
[----:B-1----:R1:W2:Y:S02]  /*b840*/  SYNCS.PHASECHK.TRANS64.TRYWAIT P1, [R12+URZ+0x28], R5 ;  /* 0x000028050c0075a7 */ /* 0x0022a4000802017f */
[----:B--2---:R-:W-:Y:S05]  /*b850*/  @!P1 NANOSLEEP.SYNCS 0x989680 ;  /* 0x009896800000995d */ /* 0x004fea0003900000 */
[----:B------:R-:W2:Y:S02]  /*b860*/  @!P1 SYNCS.PHASECHK.TRANS64 P1, [R12+URZ+0x28], R5 ;  /* 0x000028050c0095a7 */ /* 0x000ea4000802007f */
[----:B--2---:R-:W-:Y:S05]  /*b870*/  @!P1 BRA `(.L_x_299) ;  /* 0xfffffffc00f09947 */ /* 0x004fea000383ffff */
[----:B------:R-:W-:Y:S05]  /*b880*/  BRA `(.L_x_322) ;  /* 0xfffffff000087947 */ /* 0x000fea000383ffff */
.L_x_308:
[----:B------:R-:W-:Y:S01]  /*b890*/  BSSY B0, `(.L_x_323) ;  /* 0x0000006000007945 */ /* 0x000fe20003800000 */
[----:B------:R-:W-:-:S07]  /*b8a0*/  IMAD.MOV.U32 R15, RZ, RZ, -0x1 ;  /* 0xffffffffff0f7424 */ /* 0x000fce00078e00ff */
[----:B-----5:R-:W-:Y:S05]  /*b8b0*/  WARPSYNC.COLLECTIVE R15, `(.L_x_324) ;  /* 0x000000000f0c7348 */ /* 0x020fea0003c00000 */
[----:B------:R-:W-:Y:S02]  /*b8c0*/  ELECT P6, UR62, PT ;  /* 0x00000000003e782f */ /* 0x000fe400038c0000 */
[----:B------:R-:W-:Y:S01]  /*b8d0*/  MOV R14, UR62 ;  /* 0x0000003e000e7c02 */ /* 0x000fe20008000f00 */
[----:B-----5:R-:W-:Y:S10]  /*b8e0*/  ENDCOLLECTIVE ;  /* 0x000000000000791b */ /* 0x020ff40003800000 */
.L_x_324:
[----:B------:R-:W-:Y:S05]  /*b8f0*/  BSYNC B0 ;  /* 0x0000000000007941 */ /* 0x000fea0003800000 */
.L_x_323:
[----:B------:R-:W-:Y:S05]  /*b900*/  BRA `(.L_x_325) ;  /* 0xfffffff800807947 */ /* 0x000fea000383ffff */
.L_x_312:
[----:B0-----:R0:W1:Y:S02]  /*b910*/  SYNCS.PHASECHK.TRANS64.TRYWAIT P0, [R7+URZ], R2 ;  /* 0x00000002070075a7 */ /* 0x001064000800017f */
[----:B-1----:R-:W-:Y:S05]  /*b920*/  @!P0 NANOSLEEP.SYNCS 0x989680 ;  /* 0x009896800000895d */ /* 0x002fea0003900000 */
[----:B------:R-:W1:Y:S02]  /*b930*/  @!P0 SYNCS.PHASECHK.TRANS64 P0, [R7+URZ], R2 ;  /* 0x00000002070085a7 */ /* 0x000e64000800007f */
[----:B-1----:R-:W-:Y:S05]  /*b940*/  @!P0 BRA `(.L_x_312) ;  /* 0xfffffffc00f08947 */ /* 0x002fea000383ffff */
[----:B------:R-:W-:Y:S05]  /*b950*/  BRA `(.L_x_326) ;  /* 0xfffffff800c07947 */ /* 0x000fea000383ffff */
.L_x_313:
[----:B0-----:R0:W1:Y:S02]  /*b960*/  SYNCS.PHASECHK.TRANS64.TRYWAIT P0, [R9+URZ], R4 ;  /* 0x00000004090075a7 */ /* 0x001064000800017f */
[----:B-1----:R-:W-:Y:S05]  /*b970*/  @!P0 NANOSLEEP.SYNCS 0x989680 ;  /* 0x009896800000895d */ /* 0x002fea0003900000 */
[----:B------:R-:W1:Y:S02]  /*b980*/  @!P0 SYNCS.PHASECHK.TRANS64 P0, [R9+URZ], R4 ;  /* 0x00000004090085a7 */ /* 0x000e64000800007f */
[----:B-1----:R-:W-:Y:S05]  /*b990*/  @!P0 BRA `(.L_x_313) ;  /* 0xfffffffc00f08947 */ /* 0x002fea000383ffff */
[----:B------:R-:W-:Y:S05]  /*b9a0*/  BRA `(.L_x_327) ;  /* 0xfffffff800d07947 */ /* 0x000fea000383ffff */
.L_x_314:
[----:B0-----:R0:W1:Y:S02]  /*b9b0*/  SYNCS.PHASECHK.TRANS64.TRYWAIT P0, [R6+URZ], R5 ;  /* 0x00000005060075a7 */ /* 0x001064000800017f */
[----:B-1----:R-:W-:Y:S05]  /*b9c0*/  @!P0 NANOSLEEP.SYNCS 0x989680 ;  /* 0x009896800000895d */ /* 0x002fea0003900000 */
[----:B------:R-:W1:Y:S02]  /*b9d0*/  @!P0 SYNCS.PHASECHK.TRANS64 P0, [R6+URZ], R5 ;  /* 0x00000005060085a7 */ /* 0x000e64000800007f */
[----:B-1----:R-:W-:Y:S05]  /*b9e0*/  @!P0 BRA `(.L_x_314) ;  /* 0xfffffffc00f08947 */ /* 0x002fea000383ffff */
[----:B------:R-:W-:Y:S05]  /*b9f0*/  BRA `(.L_x_328) ;  /* 0xfffffff800e07947 */ /* 0x000fea000383ffff */
.L_x_315:
[----:B-1----:R1:W2:Y:S02]  /*ba00*/  SYNCS.PHASECHK.TRANS64.TRYWAIT P0, [R9+URZ], R4 ;  /* 0x00000004090075a7 */ /* 0x0022a4000800017f */
[----:B--2---:R-:W-:Y:S05]  /*ba10*/  @!P0 NANOSLEEP.SYNCS 0x989680 ;  /* 0x009896800000895d */ /* 0x004fea0003900000 */
[----:B------:R-:W2:Y:S02]  /*ba20*/  @!P0 SYNCS.PHASECHK.TRANS64 P0, [R9+URZ], R4 ;  /* 0x00000004090085a7 */ /* 0x000ea4000800007f */
[----:B--2---:R-:W-:Y:S05]  /*ba30*/  @!P0 BRA `(.L_x_315) ;  /* 0xfffffffc00f08947 */ /* 0x004fea000383ffff */
[----:B------:R-:W-:Y:S05]  /*ba40*/  BRA `(.L_x_329) ;  /* 0xfffffff800e87947 */ /* 0x000fea000383ffff */
.L_x_330:
[----:B------:R-:W-:-:S00]  /*ba50*/  BRA `(.L_x_330) ;  /* 0xfffffffc00fc7947 */ /* 0x000fc0000383ffff */
[----:B------:R-:W-:-:S00]  /*ba60*/  NOP ;  /* 0x0000000000007918 */ /* 0x000fc00000000000 */
        /* <DEDUP_REMOVED lines=9> */
.L_x_331:


//--------------------- .nv.global.init           --------------------------
	.section	.nv.global.init,"aw",@progbits
.nv.global.init:
	.type		$str$22,@object
	.size		$str$22,($str$23 - $str$22)
$str$22:
        /*0000*/ 	.byte	0x6b, 0x5f, 0x74, 0x69, 0x6c, 0x65, 0x5f, 0x63, 0x6f, 0x75, 0x6e, 0x74, 0x20, 0x3e, 0x3d, 0x20
        /*0010*/ 	.byte	0x31, 0x00
	.type		$str$23,@object
	.size		$str$23,(__unnamed_1 - $str$23)
$str$23:
        /*0012*/ 	.byte	0x2f, 0x74, 0x6d, 0x70, 0x2f, 0x63, 0x75, 0x74, 0x6c, 0x61, 0x73, 0x73, 0x5f, 0x73, 0x77, 0x65
        /*0022*/ 	.byte	0x65, 0x70, 0x5f, 0x73, 0x72, 0x63, 0x2f, 0x69, 0x6e, 0x63, 0x6c, 0x75, 0x64, 0x65, 0x2f, 0x63
        /*0032*/ 	.byte	0x75, 0x74, 0x6c, 0x61, 0x73, 0x73, 0x2f, 0x67, 0x65, 0x6d, 0x6d, 0x2f, 0x63, 0x6f, 0x6c, 0x6c
        /*0042*/ 	.byte	0x65, 0x63, 0x74, 0x69, 0x76, 0x65, 0x2f, 0x73, 0x6d, 0x39, 0x30, 0x5f, 0x6d, 0x6d, 0x61, 0x5f
        /*0052*/ 	.byte	0x74, 0x6d, 0x61, 0x5f, 0x67, 0x6d, 0x6d, 0x61, 0x5f, 0x73, 0x73, 0x5f, 0x77, 0x61, 0x72, 0x70
        /*0062*/ 	.byte	0x73, 0x70, 0x65, 0x63, 0x69, 0x61, 0x6c, 0x69, 0x7a, 0x65, 0x64, 0x2e, 0x68, 0x70, 0x70, 0x00
	.type		__unnamed_1,@object
	.size		__unnamed_1,(.L_0 - __unnamed_1)
__unnamed_1:
        /*0072*/ 	.byte	0x76, 0x6f, 0x69, 0x64, 0x20, 0x63, 0x75, 0x74, 0x6c, 0x61, 0x73, 0x73, 0x3a, 0x3a, 0x67, 0x65
        /* <DEDUP_REMOVED lines=177> */
        /*0b92*/ 	.byte	0x74, 0x69, 0x74, 0x79, 0x5d, 0x00
.L_0:


//--------------------- .nv.shared._ZN7cutlass13device_kernelINS_4gemm6kernel13GemmUniversalIN4cute5tupleIJiiiiEEENS1_10collective13CollectiveMmaINS1_34MainloopSm90TmaGmmaWarpSpecializedILi5ENS5_IJNS4_1CILi1EEENSA_ILi2EEESB_EEENS1_32KernelTmaWarpSpecializedPingpongEEENS5_IJNSA_ILi64EEENSA_ILi256EEENSA_ILi32EEEEEENS_10tfloat32_tENS5_IJlSB_lEEESK_SL_NS4_8TiledMMAINS4_8MMA_AtomIJNS4_4SM904GMMA30MMA_64x256x8_F32TF32TF32_SS_TNILNSP_7ScaleInE1ELSR_1EEEEEENS4_6LayoutINS5_IJSB_SB_SB_EEENS5_IJNSA_ILi0EEESW_SW_EEEEENS5_IJNS4_10UnderscoreESZ_SZ_EEEEENS4_23SM90_TMA_LOAD_MULTICASTENS4_14ComposedLayoutINS4_7SwizzleILi3ELi4ELi3EEENS4_18smem_ptr_flag_bitsILi32EEENSU_INS5_IJNSA_ILi8EEESI_EEENS5_IJSI_SB_EEEEEEEvNS4_8identityENS4_13SM90_TMA_LOADES1C_vS1D_EENS_8epilogue10collective6detail29Sm90TmaWarpSpecializedAdapterINS1H_15DefaultEpilogueISK_SL_SL_NS1G_6thread17LinearCombinationISK_Li1EffLNS1L_9ScaleType4KindE0ELNS_15FloatRoundStyleE2ESK_EENS1_15EpilogueDefaultEEEEEvvEEEEvNT_6ParamsE --------------------------
	.section	.nv.shared._ZN7cutlass13device_kernelINS_4gemm6kernel13GemmUniversalIN4cute5tupleIJiiiiEEENS1_10collective13CollectiveMmaINS1_34MainloopSm90TmaGmmaWarpSpecializedILi5ENS5_IJNS4_1CILi1EEENSA_ILi2EEESB_EEENS1_32KernelTmaWarpSpecializedPingpongEEENS5_IJNSA_ILi64EEENSA_ILi256EEENSA_ILi32EEEEEENS_10tfloat32_tENS5_IJlSB_lEEESK_SL_NS4_8TiledMMAINS4_8MMA_AtomIJNS4_4SM904GMMA30MMA_64x256x8_F32TF32TF32_SS_TNILNSP_7ScaleInE1ELSR_1EEEEEENS4_6LayoutINS5_IJSB_SB_SB_EEENS5_IJNSA_ILi0EEESW_SW_EEEEENS5_IJNS4_10UnderscoreESZ_SZ_EEEEENS4_23SM90_TMA_LOAD_MULTICASTENS4_14ComposedLayoutINS4_7SwizzleILi3ELi4ELi3EEENS4_18smem_ptr_flag_bitsILi32EEENSU_INS5_IJNSA_ILi8EEESI_EEENS5_IJSI_SB_EEEEEEEvNS4_8identityENS4_13SM90_TMA_LOADES1C_vS1D_EENS_8epilogue10collective6detail29Sm90TmaWarpSpecializedAdapterINS1H_15DefaultEpilogueISK_SL_SL_NS1G_6thread17LinearCombinationISK_Li1EffLNS1L_9ScaleType4KindE0ELNS_15FloatRoundStyleE2ESK_EENS1_15EpilogueDefaultEEEEEvvEEEEvNT_6ParamsE,"aw",@nobits
	.sectionflags	@""
	.align	16
	.zero		1024


//--------------------- .nv.shared.reserved.0     --------------------------
	.section	.nv.shared.reserved.0,"aw",@nobits
	.weak		__nv_reservedSMEM_offset_0_alias
	.size		__nv_reservedSMEM_offset_0_alias, 0, 0
	.other		__nv_reservedSMEM_offset_0_alias,@"STO_CUDA_RESERVED_SHARED STV_DEFAULT"
__nv_reservedSMEM_offset_0_alias:
	.zero		0


//--------------------- .nv.global                --------------------------
	.section	.nv.global,"aw",@nobits
.nv.global:
	.type		_ZN39_INTERNAL_097ffd89_4_k_cu_669bfda5_56474cute1_E,@object
	.size		_ZN39_INTERNAL_097ffd89_4_k_cu_669bfda5_56474cute1_E,(_ZN39_INTERNAL_097ffd89_4_k_cu_669bfda5_56474cuda3std3__45__cpo6cbeginE - _ZN39_INTERNAL_097ffd89_4_k_cu_669bfda5_56474cute1_E)
_ZN39_INTERNAL_097ffd89_4_k_cu_669bfda5_56474cute1_E:
	.zero		1
	.type		_ZN39_INTERNAL_097ffd89_4_k_cu_669bfda5_56474cuda3std3__45__cpo6cbeginE,@object
	.size		_ZN39_INTERNAL_097ffd89_4_k_cu_669bfda5_56474cuda3std3__45__cpo6cbeginE,(_ZN39_INTERNAL_097ffd89_4_k_cu_669bfda5_56474cuda3std3__48in_placeE - _ZN39_INTERNAL_097ffd89_4_k_cu_669bfda5_56474cuda3std3__45__cpo6cbeginE)
_ZN39_INTERNAL_097ffd89_4_k_cu_669bfda5_56474cuda3std3__45__cpo6cbeginE:
	.zero		1
	.type		_ZN39_INTERNAL_097ffd89_4_k_cu_669bfda5_56474cuda3std3__48in_placeE,@object
	.size		_ZN39_INTERNAL_097ffd89_4_k_cu_669bfda5_56474cuda3std3__48in_placeE,(_ZN39_INTERNAL_097ffd89_4_k_cu_669bfda5_56474cuda3std6ranges3__45__cpo9iter_moveE - _ZN39_INTERNAL_097ffd89_4_k_cu_669bfda5_56474cuda3std3__48in_placeE)
_ZN39_INTERNAL_097ffd89_4_k_cu_669bfda5_56474cuda3std3__48in_placeE:
	.zero		1
	.type		_ZN39_INTERNAL_097ffd89_4_k_cu_669bfda5_56474cuda3std6ranges3__45__cpo9iter_moveE,@object
	.size		_ZN39_INTERNAL_097ffd89_4_k_cu_669bfda5_56474cuda3std6ranges3__45__cpo9iter_moveE,(_ZN39_INTERNAL_097ffd89_4_k_cu_669bfda5_56474cuda3std3__45__cpo5beginE - _ZN39_INTERNAL_097ffd89_4_k_cu_669bfda5_56474cuda3std6ranges3__45__cpo9iter_moveE)
_ZN39_INTERNAL_097ffd89_4_k_cu_669bfda5_56474cuda3std6ranges3__45__cpo9iter_moveE:
	.zero		1
	.type		_ZN39_INTERNAL_097ffd89_4_k_cu_669bfda5_56474cuda3std3__45__cpo5beginE,@object
	.size		_ZN39_INTERNAL_097ffd89_4_k_cu_669bfda5_56474cuda3std3__45__cpo5beginE,(_ZN39_INTERNAL_097ffd89_4_k_cu_669bfda5_56474cuda3std3__441_GLOBAL__N__097ffd89_4_k_cu_669bfda5_56476ignoreE - _ZN39_INTERNAL_097ffd89_4_k_cu_669bfda5_56474cuda3std3__45__cpo5beginE)
_ZN39_INTERNAL_097ffd89_4_k_cu_669bfda5_56474cuda3std3__45__cpo5beginE:
	.zero		1
	.type		_ZN39_INTERNAL_097ffd89_4_k_cu_669bfda5_56474cuda3std3__441_GLOBAL__N__097ffd89_4_k_cu_669bfda5_56476ignoreE,@object
	.size		_ZN39_INTERNAL_097ffd89_4_k_cu_669bfda5_56474cuda3std3__441_GLOBAL__N__097ffd89_4_k_cu_669bfda5_56476ignoreE,(_ZN39_INTERNAL_097ffd89_4_k_cu_669bfda5_56474cute7productE - _ZN39_INTERNAL_097ffd89_4_k_cu_669bfda5_56474cuda3std3__441_GLOBAL__N__097ffd89_4_k_cu_669bfda5_56476ignoreE)
_ZN39_INTERNAL_097ffd89_4_k_cu_669bfda5_56474cuda3std3__441_GLOBAL__N__097ffd89_4_k_cu_669bfda5_56476ignoreE:
	.zero		1
	.type		_ZN39_INTERNAL_097ffd89_4_k_cu_669bfda5_56474cute7productE,@object
	.size		_ZN39_INTERNAL_097ffd89_4_k_cu_669bfda5_56474cute7productE,(_ZN39_INTERNAL_097ffd89_4_k_cu_669bfda5_56474cuda3std3__45__cpo3endE - _ZN39_INTERNAL_097ffd89_4_k_cu_669bfda5_56474cute7productE)
_ZN39_INTERNAL_097ffd89_4_k_cu_669bfda5_56474cute7productE:
	.zero		1
	.type		_ZN39_INTERNAL_097ffd89_4_k_cu_669bfda5_56474cuda3std3__45__cpo3endE,@object
	.size		_ZN39_INTERNAL_097ffd89_4_k_cu_669bfda5_56474cuda3std3__45__cpo3endE,(_ZN39_INTERNAL_097ffd89_4_k_cu_669bfda5_56474cuda3std3__419piecewise_constructE - _ZN39_INTERNAL_097ffd89_4_k_cu_669bfda5_56474cuda3std3__45__cpo3endE)
_ZN39_INTERNAL_097ffd89_4_k_cu_669bfda5_56474cuda3std3__45__cpo3endE:
	.zero		1
	.type		_ZN39_INTERNAL_097ffd89_4_k_cu_669bfda5_56474cuda3std3__419piecewise_constructE,@object
	.size		_ZN39_INTERNAL_097ffd89_4_k_cu_669bfda5_56474cuda3std3__419piecewise_constructE,(_ZN39_INTERNAL_097ffd89_4_k_cu_669bfda5_56474cuda3std3__45__cpo4cendE - _ZN39_INTERNAL_097ffd89_4_k_cu_669bfda5_56474cuda3std3__419piecewise_constructE)
_ZN39_INTERNAL_097ffd89_4_k_cu_669bfda5_56474cuda3std3__419piecewise_constructE:
	.zero		1
	.type		_ZN39_INTERNAL_097ffd89_4_k_cu_669bfda5_56474cuda3std3__45__cpo4cendE,@object
	.size		_ZN39_INTERNAL_097ffd89_4_k_cu_669bfda5_56474cuda3std3__45__cpo4cendE,(_ZN39_INTERNAL_097ffd89_4_k_cu_669bfda5_56474cuda3std6ranges3__45__cpo4swapE - _ZN39_INTERNAL_097ffd89_4_k_cu_669bfda5_56474cuda3std3__45__cpo4cendE)
_ZN39_INTERNAL_097ffd89_4_k_cu_669bfda5_56474cuda3std3__45__cpo4cendE:
	.zero		1
	.type		_ZN39_INTERNAL_097ffd89_4_k_cu_669bfda5_56474cuda3std6ranges3__45__cpo4swapE,@object
	.size		_ZN39_INTERNAL_097ffd89_4_k_cu_669bfda5_56474cuda3std6ranges3__45__cpo4swapE,(.L_8 - _ZN39_INTERNAL_097ffd89_4_k_cu_669bfda5_56474cuda3std6ranges3__45__cpo4swapE)
_ZN39_INTERNAL_097ffd89_4_k_cu_669bfda5_56474cuda3std6ranges3__45__cpo4swapE:
	.zero		1
.L_8:


//--------------------- .nv.constant0._ZN7cutlass13device_kernelINS_4gemm6kernel13GemmUniversalIN4cute5tupleIJiiiiEEENS1_10collective13CollectiveMmaINS1_34MainloopSm90TmaGmmaWarpSpecializedILi5ENS5_IJNS4_1CILi1EEENSA_ILi2EEESB_EEENS1_32KernelTmaWarpSpecializedPingpongEEENS5_IJNSA_ILi64EEENSA_ILi256EEENSA_ILi32EEEEEENS_10tfloat32_tENS5_IJlSB_lEEESK_SL_NS4_8TiledMMAINS4_8MMA_AtomIJNS4_4SM904GMMA30MMA_64x256x8_F32TF32TF32_SS_TNILNSP_7ScaleInE1ELSR_1EEEEEENS4_6LayoutINS5_IJSB_SB_SB_EEENS5_IJNSA_ILi0EEESW_SW_EEEEENS5_IJNS4_10UnderscoreESZ_SZ_EEEEENS4_23SM90_TMA_LOAD_MULTICASTENS4_14ComposedLayoutINS4_7SwizzleILi3ELi4ELi3EEENS4_18smem_ptr_flag_bitsILi32EEENSU_INS5_IJNSA_ILi8EEESI_EEENS5_IJSI_SB_EEEEEEEvNS4_8identityENS4_13SM90_TMA_LOADES1C_vS1D_EENS_8epilogue10collective6detail29Sm90TmaWarpSpecializedAdapterINS1H_15DefaultEpilogueISK_SL_SL_NS1G_6thread17LinearCombinationISK_Li1EffLNS1L_9ScaleType4KindE0ELNS_15FloatRoundStyleE2ESK_EENS1_15EpilogueDefaultEEEEEvvEEEEvNT_6ParamsE --------------------------
	.section	.nv.constant0._ZN7cutlass13device_kernelINS_4gemm6kernel13GemmUniversalIN4cute5tupleIJiiiiEEENS1_10collective13CollectiveMmaINS1_34MainloopSm90TmaGmmaWarpSpecializedILi5ENS5_IJNS4_1CILi1EEENSA_ILi2EEESB_EEENS1_32KernelTmaWarpSpecializedPingpongEEENS5_IJNSA_ILi64EEENSA_ILi256EEENSA_ILi32EEEEEENS_10tfloat32_tENS5_IJlSB_lEEESK_SL_NS4_8TiledMMAINS4_8MMA_AtomIJNS4_4SM904GMMA30MMA_64x256x8_F32TF32TF32_SS_TNILNSP_7ScaleInE1ELSR_1EEEEEENS4_6LayoutINS5_IJSB_SB_SB_EEENS5_IJNSA_ILi0EEESW_SW_EEEEENS5_IJNS4_10UnderscoreESZ_SZ_EEEEENS4_23SM90_TMA_LOAD_MULTICASTENS4_14ComposedLayoutINS4_7SwizzleILi3ELi4ELi3EEENS4_18smem_ptr_flag_bitsILi32EEENSU_INS5_IJNSA_ILi8EEESI_EEENS5_IJSI_SB_EEEEEEEvNS4_8identityENS4_13SM90_TMA_LOADES1C_vS1D_EENS_8epilogue10collective6detail29Sm90TmaWarpSpecializedAdapterINS1H_15DefaultEpilogueISK_SL_SL_NS1G_6thread17LinearCombinationISK_Li1EffLNS1L_9ScaleType4KindE0ELNS_15FloatRoundStyleE2ESK_EENS1_15EpilogueDefaultEEEEEvvEEEEvNT_6ParamsE,"a",@progbits
	.sectionflags	@""
	.align	4
.nv.constant0._ZN7cutlass13device_kernelINS_4gemm6kernel13GemmUniversalIN4cute5tupleIJiiiiEEENS1_10collective13CollectiveMmaINS1_34MainloopSm90TmaGmmaWarpSpecializedILi5ENS5_IJNS4_1CILi1EEENSA_ILi2EEESB_EEENS1_32KernelTmaWarpSpecializedPingpongEEENS5_IJNSA_ILi64EEENSA_ILi256EEENSA_ILi32EEEEEENS_10tfloat32_tENS5_IJlSB_lEEESK_SL_NS4_8TiledMMAINS4_8MMA_AtomIJNS4_4SM904GMMA30MMA_64x256x8_F32TF32TF32_SS_TNILNSP_7ScaleInE1ELSR_1EEEEEENS4_6LayoutINS5_IJSB_SB_SB_EEENS5_IJNSA_ILi0EEESW_SW_EEEEENS5_IJNS4_10UnderscoreESZ_SZ_EEEEENS4_23SM90_TMA_LOAD_MULTICASTENS4_14ComposedLayoutINS4_7SwizzleILi3ELi4ELi3EEENS4_18smem_ptr_flag_bitsILi32EEENSU_INS5_IJNSA_ILi8EEESI_EEENS5_IJSI_SB_EEEEEEEvNS4_8identityENS4_13SM90_TMA_LOADES1C_vS1D_EENS_8epilogue10collective6detail29Sm90TmaWarpSpecializedAdapterINS1H_15DefaultEpilogueISK_SL_SL_NS1G_6thread17LinearCombinationISK_Li1EffLNS1L_9ScaleType4KindE0ELNS_15FloatRoundStyleE2ESK_EENS1_15EpilogueDefaultEEEEEvvEEEEvNT_6ParamsE:
	.zero		1664


//--------------------- SYMBOLS --------------------------

	.type		.nv.reservedSmem.offset0,@object
	.size		.nv.reservedSmem.offset0,0x4
	.type		__assertfail,@function
